//
// Generated by NVIDIA NVVM Compiler
//
// Compiler Build ID: CL-36424714
// Cuda compilation tools, release 13.0, V13.0.88
// Based on NVVM 20.0.0
//

.version 9.0
.target sm_100
.address_size 64

	// .globl	_Z9copy_dataPfS_

.visible .entry _Z9copy_dataPfS_(
	.param .u64 .ptr .align 1 _Z9copy_dataPfS__param_0,
	.param .u64 .ptr .align 1 _Z9copy_dataPfS__param_1
)
{
	.reg .b32 	%r<5>;
	.reg .b32 	%f<3>;
	.reg .b64 	%rd<8>;

	ld.param.u64 	%rd1, [_Z9copy_dataPfS__param_0];
	ld.param.u64 	%rd2, [_Z9copy_dataPfS__param_1];
	cvta.to.global.u64 	%rd3, %rd2;
	cvta.to.global.u64 	%rd4, %rd1;
	mov.u32 	%r1, %ctaid.x;
	mov.u32 	%r2, %ntid.x;
	mov.u32 	%r3, %tid.x;
	mad.lo.s32 	%r4, %r1, %r2, %r3;
	mul.wide.u32 	%rd5, %r4, 4;
	add.s64 	%rd6, %rd4, %rd5;
	ld.global.f32 	%f1, [%rd6];
	mul.f32 	%f2, %f1, 0f40C00000;
	add.s64 	%rd7, %rd3, %rd5;
	st.global.f32 	[%rd7], %f2;
	ret;

}
	// .globl	_Z13compute_linesPKfPfii
.visible .entry _Z13compute_linesPKfPfii(
	.param .u64 .ptr .align 1 _Z13compute_linesPKfPfii_param_0,
	.param .u64 .ptr .align 1 _Z13compute_linesPKfPfii_param_1,
	.param .u32 _Z13compute_linesPKfPfii_param_2,
	.param .u32 _Z13compute_linesPKfPfii_param_3
)
{
	.reg .pred 	%p<45>;
	.reg .b32 	%r<143>;
	.reg .b32 	%f<512>;
	.reg .b64 	%rd<124>;

	ld.param.u64 	%rd17, [_Z13compute_linesPKfPfii_param_1];
	ld.param.u32 	%r62, [_Z13compute_linesPKfPfii_param_2];
	cvta.to.global.u64 	%rd1, %rd17;
	mov.u32 	%r63, %ctaid.x;
	mov.u32 	%r64, %ntid.x;
	mov.u32 	%r65, %tid.x;
	mad.lo.s32 	%r66, %r63, %r64, %r65;
	mul.lo.s32 	%r1, %r62, %r66;
	mul.wide.u32 	%rd18, %r1, 4;
	add.s64 	%rd2, %rd1, %rd18;
	ld.global.f32 	%f1, [%rd2];
	cvt.rn.f32.s32 	%f2, %r62;
	mov.f32 	%f52, 0fB198C840;
	mov.f32 	%f53, 0f3EF720E4;
	mul.rn.f32 	%f54, %f53, %f52;
	mov.f32 	%f55, 0f3B9D6875;
	mov.f32 	%f56, 0f3DF665C4;
	mul.rn.f32 	%f57, %f56, %f55;
	fma.rn.f32 	%f58, %f54, 0f3FB8AA3B, 0f33416246;
	fma.rn.f32 	%f59, 0f3D8DF1C8, 0f32A55E34, %f58;
	mul.f32 	%f60, %f57, 0f40400000;
	fma.rn.f32 	%f61, %f60, %f54, %f59;
	fma.rn.f32 	%f62, %f57, 0f3D8DF1C8, %f61;
	mov.f32 	%f63, 0fBFF3337B;
	add.rn.f32 	%f3, %f63, %f62;
	mov.f32 	%f64, 0f3FF3337B;
	add.rn.f32 	%f65, %f3, %f64;
	neg.f32 	%f66, %f65;
	add.rn.f32 	%f4, %f62, %f66;
	setp.eq.s32 	%p1, %r62, 0;
	mov.f32 	%f489, 0f3F800000;
	@%p1 bra 	$L__BB1_4;
	abs.f32 	%f67, %f2;
	setp.num.f32 	%p2, %f67, %f67;
	@%p2 bra 	$L__BB1_3;
	mov.f32 	%f94, 0fBE8930A4;
	add.rn.f32 	%f489, %f94, %f2;
	bra.uni 	$L__BB1_4;
$L__BB1_3:
	mul.rn.f32 	%f68, %f3, %f2;
	cvt.rni.f32.f32 	%f69, %f68;
	sub.f32 	%f70, %f68, %f69;
	neg.f32 	%f71, %f68;
	fma.rn.f32 	%f72, %f3, %f2, %f71;
	fma.rn.f32 	%f73, %f4, %f2, %f72;
	add.f32 	%f74, %f70, %f73;
	setp.gt.f32 	%p3, %f69, 0f00000000;
	selp.b32 	%r67, 0, -2097152000, %p3;
	setp.lt.f32 	%p4, %f68, 0f00000000;
	selp.f32 	%f75, 0f00000000, 0f7F800000, %p4;
	abs.f32 	%f76, %f68;
	setp.gt.f32 	%p5, %f76, 0f43180000;
	cvt.rzi.s32.f32 	%r68, %f69;
	shl.b32 	%r69, %r68, 23;
	sub.s32 	%r70, %r69, %r67;
	mov.b32 	%f77, %r70;
	add.s32 	%r71, %r67, 2130706432;
	mov.b32 	%f78, %r71;
	fma.rn.f32 	%f79, %f74, 0f391FCB8E, 0f3AAF85ED;
	fma.rn.f32 	%f80, %f79, %f74, 0f3C1D9856;
	fma.rn.f32 	%f81, %f80, %f74, 0f3D6357BB;
	fma.rn.f32 	%f82, %f81, %f74, 0f3E75FDEC;
	fma.rn.f32 	%f83, %f82, %f74, 0f3F317218;
	fma.rn.f32 	%f84, %f83, %f74, 0f3F800000;
	mul.f32 	%f85, %f84, %f78;
	mul.f32 	%f86, %f85, %f77;
	selp.f32 	%f87, %f75, %f86, %p5;
	mul.f32 	%f88, %f2, 0f3F000000;
	cvt.rzi.f32.f32 	%f89, %f88;
	add.f32 	%f90, %f89, %f89;
	sub.f32 	%f91, %f2, %f90;
	abs.f32 	%f92, %f91;
	setp.neu.f32 	%p6, %f92, 0f3F800000;
	neg.f32 	%f93, %f87;
	selp.f32 	%f489, %f87, %f93, %p6;
$L__BB1_4:
	add.s32 	%r2, %r62, -1;
	mul.wide.s32 	%rd19, %r62, 4;
	add.s64 	%rd3, %rd2, %rd19;
	ld.global.f32 	%f96, [%rd3+-4];
	fma.rn.f32 	%f97, %f489, %f96, %f1;
	mul.f32 	%f98, %f97, 0f3F3B67AE;
	div.rn.f32 	%f509, %f98, 0fBE8930A4;
	shl.b32 	%r3, %r62, 1;
	add.s32 	%r4, %r3, -2;
	cvt.rn.f32.s32 	%f9, %r4;
	setp.eq.s32 	%p7, %r4, 0;
	mov.f32 	%f490, 0f3F800000;
	@%p7 bra 	$L__BB1_8;
	abs.f32 	%f99, %f9;
	setp.num.f32 	%p8, %f99, %f99;
	@%p8 bra 	$L__BB1_7;
	mov.f32 	%f126, 0fBE8930A4;
	add.rn.f32 	%f490, %f126, %f9;
	bra.uni 	$L__BB1_8;
$L__BB1_7:
	mul.rn.f32 	%f100, %f3, %f9;
	cvt.rni.f32.f32 	%f101, %f100;
	sub.f32 	%f102, %f100, %f101;
	neg.f32 	%f103, %f100;
	fma.rn.f32 	%f104, %f3, %f9, %f103;
	fma.rn.f32 	%f105, %f4, %f9, %f104;
	add.f32 	%f106, %f102, %f105;
	setp.gt.f32 	%p9, %f101, 0f00000000;
	selp.b32 	%r72, 0, -2097152000, %p9;
	setp.lt.f32 	%p10, %f100, 0f00000000;
	selp.f32 	%f107, 0f00000000, 0f7F800000, %p10;
	abs.f32 	%f108, %f100;
	setp.gt.f32 	%p11, %f108, 0f43180000;
	cvt.rzi.s32.f32 	%r73, %f101;
	shl.b32 	%r74, %r73, 23;
	sub.s32 	%r75, %r74, %r72;
	mov.b32 	%f109, %r75;
	add.s32 	%r76, %r72, 2130706432;
	mov.b32 	%f110, %r76;
	fma.rn.f32 	%f111, %f106, 0f391FCB8E, 0f3AAF85ED;
	fma.rn.f32 	%f112, %f111, %f106, 0f3C1D9856;
	fma.rn.f32 	%f113, %f112, %f106, 0f3D6357BB;
	fma.rn.f32 	%f114, %f113, %f106, 0f3E75FDEC;
	fma.rn.f32 	%f115, %f114, %f106, 0f3F317218;
	fma.rn.f32 	%f116, %f115, %f106, 0f3F800000;
	mul.f32 	%f117, %f116, %f110;
	mul.f32 	%f118, %f117, %f109;
	selp.f32 	%f119, %f107, %f118, %p11;
	mul.f32 	%f120, %f9, 0f3F000000;
	cvt.rzi.f32.f32 	%f121, %f120;
	add.f32 	%f122, %f121, %f121;
	sub.f32 	%f123, %f9, %f122;
	abs.f32 	%f124, %f123;
	setp.neu.f32 	%p12, %f124, 0f3F800000;
	neg.f32 	%f125, %f119;
	selp.f32 	%f490, %f119, %f125, %p12;
$L__BB1_8:
	setp.lt.s32 	%p13, %r62, 3;
	@%p13 bra 	$L__BB1_22;
	sub.s32 	%r5, %r4, %r62;
	add.s32 	%r78, %r5, -1;
	and.b32  	%r6, %r5, 15;
	setp.lt.u32 	%p14, %r78, 15;
	mov.f32 	%f501, 0fBE8930A4;
	mov.b32 	%r126, 1;
	@%p14 bra 	$L__BB1_13;
	and.b32  	%r80, %r5, -16;
	neg.s32 	%r124, %r80;
	add.s64 	%rd21, %rd18, %rd1;
	add.s64 	%rd120, %rd21, 32;
	mov.f32 	%f501, 0fBE8930A4;
	mov.b32 	%r123, 0;
$L__BB1_11:
	.pragma "nounroll";
	add.f32 	%f130, %f501, %f490;
	ld.global.f32 	%f131, [%rd120+-28];
	fma.rn.f32 	%f132, %f130, %f131, %f509;
	mul.f32 	%f133, %f501, 0fBE8930A4;
	mul.f32 	%f134, %f490, 0fC06ED9EA;
	add.f32 	%f135, %f133, %f134;
	ld.global.f32 	%f136, [%rd120+-24];
	fma.rn.f32 	%f137, %f135, %f136, %f132;
	mul.f32 	%f138, %f133, 0fBE8930A4;
	mul.f32 	%f139, %f134, 0fC06ED9EA;
	add.f32 	%f140, %f138, %f139;
	ld.global.f32 	%f141, [%rd120+-20];
	fma.rn.f32 	%f142, %f140, %f141, %f137;
	mul.f32 	%f143, %f138, 0fBE8930A4;
	mul.f32 	%f144, %f139, 0fC06ED9EA;
	add.f32 	%f145, %f143, %f144;
	ld.global.f32 	%f146, [%rd120+-16];
	fma.rn.f32 	%f147, %f145, %f146, %f142;
	mul.f32 	%f148, %f143, 0fBE8930A4;
	mul.f32 	%f149, %f144, 0fC06ED9EA;
	add.f32 	%f150, %f148, %f149;
	ld.global.f32 	%f151, [%rd120+-12];
	fma.rn.f32 	%f152, %f150, %f151, %f147;
	mul.f32 	%f153, %f148, 0fBE8930A4;
	mul.f32 	%f154, %f149, 0fC06ED9EA;
	add.f32 	%f155, %f153, %f154;
	ld.global.f32 	%f156, [%rd120+-8];
	fma.rn.f32 	%f157, %f155, %f156, %f152;
	mul.f32 	%f158, %f153, 0fBE8930A4;
	mul.f32 	%f159, %f154, 0fC06ED9EA;
	add.f32 	%f160, %f158, %f159;
	ld.global.f32 	%f161, [%rd120+-4];
	fma.rn.f32 	%f162, %f160, %f161, %f157;
	mul.f32 	%f163, %f158, 0fBE8930A4;
	mul.f32 	%f164, %f159, 0fC06ED9EA;
	add.f32 	%f165, %f163, %f164;
	ld.global.f32 	%f166, [%rd120];
	fma.rn.f32 	%f167, %f165, %f166, %f162;
	mul.f32 	%f168, %f163, 0fBE8930A4;
	mul.f32 	%f169, %f164, 0fC06ED9EA;
	add.f32 	%f170, %f168, %f169;
	ld.global.f32 	%f171, [%rd120+4];
	fma.rn.f32 	%f172, %f170, %f171, %f167;
	mul.f32 	%f173, %f168, 0fBE8930A4;
	mul.f32 	%f174, %f169, 0fC06ED9EA;
	add.f32 	%f175, %f173, %f174;
	ld.global.f32 	%f176, [%rd120+8];
	fma.rn.f32 	%f177, %f175, %f176, %f172;
	mul.f32 	%f178, %f173, 0fBE8930A4;
	mul.f32 	%f179, %f174, 0fC06ED9EA;
	add.f32 	%f180, %f178, %f179;
	ld.global.f32 	%f181, [%rd120+12];
	fma.rn.f32 	%f182, %f180, %f181, %f177;
	mul.f32 	%f183, %f178, 0fBE8930A4;
	mul.f32 	%f184, %f179, 0fC06ED9EA;
	add.f32 	%f185, %f183, %f184;
	ld.global.f32 	%f186, [%rd120+16];
	fma.rn.f32 	%f187, %f185, %f186, %f182;
	mul.f32 	%f188, %f183, 0fBE8930A4;
	mul.f32 	%f189, %f184, 0fC06ED9EA;
	add.f32 	%f190, %f188, %f189;
	ld.global.f32 	%f191, [%rd120+20];
	fma.rn.f32 	%f192, %f190, %f191, %f187;
	mul.f32 	%f193, %f188, 0fBE8930A4;
	mul.f32 	%f194, %f189, 0fC06ED9EA;
	add.f32 	%f195, %f193, %f194;
	ld.global.f32 	%f196, [%rd120+24];
	fma.rn.f32 	%f197, %f195, %f196, %f192;
	mul.f32 	%f198, %f193, 0fBE8930A4;
	mul.f32 	%f199, %f194, 0fC06ED9EA;
	add.f32 	%f200, %f198, %f199;
	ld.global.f32 	%f201, [%rd120+28];
	fma.rn.f32 	%f202, %f200, %f201, %f197;
	mul.f32 	%f203, %f198, 0fBE8930A4;
	mul.f32 	%f204, %f199, 0fC06ED9EA;
	add.f32 	%f205, %f203, %f204;
	ld.global.f32 	%f206, [%rd120+32];
	fma.rn.f32 	%f509, %f205, %f206, %f202;
	mul.f32 	%f501, %f203, 0fBE8930A4;
	mul.f32 	%f490, %f204, 0fC06ED9EA;
	add.s32 	%r124, %r124, 16;
	add.s32 	%r123, %r123, 16;
	add.s64 	%rd120, %rd120, 64;
	setp.ne.s32 	%p15, %r124, 0;
	@%p15 bra 	$L__BB1_11;
	add.s32 	%r126, %r123, 1;
$L__BB1_13:
	setp.eq.s32 	%p16, %r6, 0;
	@%p16 bra 	$L__BB1_22;
	and.b32  	%r14, %r5, 7;
	setp.lt.u32 	%p17, %r6, 8;
	@%p17 bra 	$L__BB1_16;
	add.f32 	%f208, %f501, %f490;
	mul.wide.u32 	%rd22, %r126, 4;
	add.s64 	%rd23, %rd2, %rd22;
	ld.global.f32 	%f209, [%rd23];
	fma.rn.f32 	%f210, %f208, %f209, %f509;
	mul.f32 	%f211, %f501, 0fBE8930A4;
	mul.f32 	%f212, %f490, 0fC06ED9EA;
	add.f32 	%f213, %f211, %f212;
	ld.global.f32 	%f214, [%rd23+4];
	fma.rn.f32 	%f215, %f213, %f214, %f210;
	mul.f32 	%f216, %f211, 0fBE8930A4;
	mul.f32 	%f217, %f212, 0fC06ED9EA;
	add.f32 	%f218, %f216, %f217;
	ld.global.f32 	%f219, [%rd23+8];
	fma.rn.f32 	%f220, %f218, %f219, %f215;
	mul.f32 	%f221, %f216, 0fBE8930A4;
	mul.f32 	%f222, %f217, 0fC06ED9EA;
	add.f32 	%f223, %f221, %f222;
	ld.global.f32 	%f224, [%rd23+12];
	fma.rn.f32 	%f225, %f223, %f224, %f220;
	mul.f32 	%f226, %f221, 0fBE8930A4;
	mul.f32 	%f227, %f222, 0fC06ED9EA;
	add.f32 	%f228, %f226, %f227;
	ld.global.f32 	%f229, [%rd23+16];
	fma.rn.f32 	%f230, %f228, %f229, %f225;
	mul.f32 	%f231, %f226, 0fBE8930A4;
	mul.f32 	%f232, %f227, 0fC06ED9EA;
	add.f32 	%f233, %f231, %f232;
	ld.global.f32 	%f234, [%rd23+20];
	fma.rn.f32 	%f235, %f233, %f234, %f230;
	mul.f32 	%f236, %f231, 0fBE8930A4;
	mul.f32 	%f237, %f232, 0fC06ED9EA;
	add.f32 	%f238, %f236, %f237;
	ld.global.f32 	%f239, [%rd23+24];
	fma.rn.f32 	%f240, %f238, %f239, %f235;
	mul.f32 	%f241, %f236, 0fBE8930A4;
	mul.f32 	%f242, %f237, 0fC06ED9EA;
	add.f32 	%f243, %f241, %f242;
	ld.global.f32 	%f244, [%rd23+28];
	fma.rn.f32 	%f509, %f243, %f244, %f240;
	mul.f32 	%f501, %f241, 0fBE8930A4;
	mul.f32 	%f490, %f242, 0fC06ED9EA;
	add.s32 	%r126, %r126, 8;
$L__BB1_16:
	setp.eq.s32 	%p18, %r14, 0;
	@%p18 bra 	$L__BB1_22;
	and.b32  	%r17, %r5, 3;
	setp.lt.u32 	%p19, %r14, 4;
	@%p19 bra 	$L__BB1_19;
	add.f32 	%f246, %f501, %f490;
	mul.wide.u32 	%rd24, %r126, 4;
	add.s64 	%rd25, %rd2, %rd24;
	ld.global.f32 	%f247, [%rd25];
	fma.rn.f32 	%f248, %f246, %f247, %f509;
	mul.f32 	%f249, %f501, 0fBE8930A4;
	mul.f32 	%f250, %f490, 0fC06ED9EA;
	add.f32 	%f251, %f249, %f250;
	ld.global.f32 	%f252, [%rd25+4];
	fma.rn.f32 	%f253, %f251, %f252, %f248;
	mul.f32 	%f254, %f249, 0fBE8930A4;
	mul.f32 	%f255, %f250, 0fC06ED9EA;
	add.f32 	%f256, %f254, %f255;
	ld.global.f32 	%f257, [%rd25+8];
	fma.rn.f32 	%f258, %f256, %f257, %f253;
	mul.f32 	%f259, %f254, 0fBE8930A4;
	mul.f32 	%f260, %f255, 0fC06ED9EA;
	add.f32 	%f261, %f259, %f260;
	ld.global.f32 	%f262, [%rd25+12];
	fma.rn.f32 	%f509, %f261, %f262, %f258;
	mul.f32 	%f501, %f259, 0fBE8930A4;
	mul.f32 	%f490, %f260, 0fC06ED9EA;
	add.s32 	%r126, %r126, 4;
$L__BB1_19:
	setp.eq.s32 	%p20, %r17, 0;
	@%p20 bra 	$L__BB1_22;
	mul.wide.u32 	%rd26, %r126, 4;
	add.s64 	%rd28, %rd26, %rd18;
	add.s64 	%rd121, %rd1, %rd28;
	neg.s32 	%r128, %r17;
$L__BB1_21:
	.pragma "nounroll";
	add.f32 	%f263, %f501, %f490;
	ld.global.f32 	%f264, [%rd121];
	fma.rn.f32 	%f509, %f263, %f264, %f509;
	mul.f32 	%f501, %f501, 0fBE8930A4;
	mul.f32 	%f490, %f490, 0fC06ED9EA;
	add.s64 	%rd121, %rd121, 4;
	add.s32 	%r128, %r128, 1;
	setp.ne.s32 	%p21, %r128, 0;
	@%p21 bra 	$L__BB1_21;
$L__BB1_22:
	setp.eq.s32 	%p22, %r62, 0;
	cvt.rn.f32.s32 	%f44, %r3;
	mov.f32 	%f510, 0f3F800000;
	@%p22 bra 	$L__BB1_26;
	abs.f32 	%f266, %f44;
	setp.num.f32 	%p23, %f266, %f266;
	@%p23 bra 	$L__BB1_25;
	mov.f32 	%f293, 0fBE8930A4;
	add.rn.f32 	%f510, %f293, %f44;
	bra.uni 	$L__BB1_26;
$L__BB1_25:
	mul.rn.f32 	%f267, %f3, %f44;
	cvt.rni.f32.f32 	%f268, %f267;
	sub.f32 	%f269, %f267, %f268;
	neg.f32 	%f270, %f267;
	fma.rn.f32 	%f271, %f3, %f44, %f270;
	fma.rn.f32 	%f272, %f4, %f44, %f271;
	add.f32 	%f273, %f269, %f272;
	setp.gt.f32 	%p24, %f268, 0f00000000;
	selp.b32 	%r81, 0, -2097152000, %p24;
	setp.lt.f32 	%p25, %f267, 0f00000000;
	selp.f32 	%f274, 0f00000000, 0f7F800000, %p25;
	abs.f32 	%f275, %f267;
	setp.gt.f32 	%p26, %f275, 0f43180000;
	cvt.rzi.s32.f32 	%r82, %f268;
	shl.b32 	%r83, %r82, 23;
	sub.s32 	%r84, %r83, %r81;
	mov.b32 	%f276, %r84;
	add.s32 	%r85, %r81, 2130706432;
	mov.b32 	%f277, %r85;
	fma.rn.f32 	%f278, %f273, 0f391FCB8E, 0f3AAF85ED;
	fma.rn.f32 	%f279, %f278, %f273, 0f3C1D9856;
	fma.rn.f32 	%f280, %f279, %f273, 0f3D6357BB;
	fma.rn.f32 	%f281, %f280, %f273, 0f3E75FDEC;
	fma.rn.f32 	%f282, %f281, %f273, 0f3F317218;
	fma.rn.f32 	%f283, %f282, %f273, 0f3F800000;
	mul.f32 	%f284, %f283, %f277;
	mul.f32 	%f285, %f284, %f276;
	selp.f32 	%f286, %f274, %f285, %p26;
	mul.f32 	%f287, %f44, 0f3F000000;
	cvt.rzi.f32.f32 	%f288, %f287;
	add.f32 	%f289, %f288, %f288;
	sub.f32 	%f290, %f44, %f289;
	abs.f32 	%f291, %f290;
	setp.neu.f32 	%p27, %f291, 0f3F800000;
	neg.f32 	%f292, %f286;
	selp.f32 	%f510, %f286, %f292, %p27;
$L__BB1_26:
	mov.f32 	%f294, 0f3F800000;
	sub.f32 	%f295, %f294, %f510;
	mul.f32 	%f296, %f509, 0fBE8930A4;
	div.rn.f32 	%f297, %f296, %f295;
	st.global.f32 	[%rd2], %f297;
	setp.lt.s32 	%p28, %r62, 2;
	@%p28 bra 	$L__BB1_53;
	sub.s32 	%r139, %r4, %r62;
	and.b32  	%r24, %r2, 15;
	setp.lt.u32 	%p29, %r139, 15;
	mov.b32 	%r132, 1;
	@%p29 bra 	$L__BB1_31;
	and.b32  	%r88, %r2, -16;
	neg.s32 	%r130, %r88;
	add.s64 	%rd30, %rd18, %rd1;
	add.s64 	%rd122, %rd30, 32;
	mov.b32 	%r129, 0;
$L__BB1_29:
	.pragma "nounroll";
	ld.global.f32 	%f300, [%rd122+-32];
	mul.f32 	%f301, %f300, 0f3E8930A4;
	ld.global.f32 	%f302, [%rd122+-28];
	sub.f32 	%f303, %f302, %f301;
	st.global.f32 	[%rd122+-28], %f303;
	mul.f32 	%f304, %f303, 0f3E8930A4;
	ld.global.f32 	%f305, [%rd122+-24];
	sub.f32 	%f306, %f305, %f304;
	st.global.f32 	[%rd122+-24], %f306;
	mul.f32 	%f307, %f306, 0f3E8930A4;
	ld.global.f32 	%f308, [%rd122+-20];
	sub.f32 	%f309, %f308, %f307;
	st.global.f32 	[%rd122+-20], %f309;
	mul.f32 	%f310, %f309, 0f3E8930A4;
	ld.global.f32 	%f311, [%rd122+-16];
	sub.f32 	%f312, %f311, %f310;
	st.global.f32 	[%rd122+-16], %f312;
	mul.f32 	%f313, %f312, 0f3E8930A4;
	ld.global.f32 	%f314, [%rd122+-12];
	sub.f32 	%f315, %f314, %f313;
	st.global.f32 	[%rd122+-12], %f315;
	mul.f32 	%f316, %f315, 0f3E8930A4;
	ld.global.f32 	%f317, [%rd122+-8];
	sub.f32 	%f318, %f317, %f316;
	st.global.f32 	[%rd122+-8], %f318;
	mul.f32 	%f319, %f318, 0f3E8930A4;
	ld.global.f32 	%f320, [%rd122+-4];
	sub.f32 	%f321, %f320, %f319;
	st.global.f32 	[%rd122+-4], %f321;
	mul.f32 	%f322, %f321, 0f3E8930A4;
	ld.global.f32 	%f323, [%rd122];
	sub.f32 	%f324, %f323, %f322;
	st.global.f32 	[%rd122], %f324;
	mul.f32 	%f325, %f324, 0f3E8930A4;
	ld.global.f32 	%f326, [%rd122+4];
	sub.f32 	%f327, %f326, %f325;
	st.global.f32 	[%rd122+4], %f327;
	mul.f32 	%f328, %f327, 0f3E8930A4;
	ld.global.f32 	%f329, [%rd122+8];
	sub.f32 	%f330, %f329, %f328;
	st.global.f32 	[%rd122+8], %f330;
	mul.f32 	%f331, %f330, 0f3E8930A4;
	ld.global.f32 	%f332, [%rd122+12];
	sub.f32 	%f333, %f332, %f331;
	st.global.f32 	[%rd122+12], %f333;
	mul.f32 	%f334, %f333, 0f3E8930A4;
	ld.global.f32 	%f335, [%rd122+16];
	sub.f32 	%f336, %f335, %f334;
	st.global.f32 	[%rd122+16], %f336;
	mul.f32 	%f337, %f336, 0f3E8930A4;
	ld.global.f32 	%f338, [%rd122+20];
	sub.f32 	%f339, %f338, %f337;
	st.global.f32 	[%rd122+20], %f339;
	mul.f32 	%f340, %f339, 0f3E8930A4;
	ld.global.f32 	%f341, [%rd122+24];
	sub.f32 	%f342, %f341, %f340;
	st.global.f32 	[%rd122+24], %f342;
	mul.f32 	%f343, %f342, 0f3E8930A4;
	ld.global.f32 	%f344, [%rd122+28];
	sub.f32 	%f345, %f344, %f343;
	st.global.f32 	[%rd122+28], %f345;
	mul.f32 	%f346, %f345, 0f3E8930A4;
	ld.global.f32 	%f347, [%rd122+32];
	sub.f32 	%f348, %f347, %f346;
	st.global.f32 	[%rd122+32], %f348;
	add.s32 	%r130, %r130, 16;
	add.s32 	%r129, %r129, 16;
	add.s64 	%rd122, %rd122, 64;
	setp.ne.s32 	%p30, %r130, 0;
	@%p30 bra 	$L__BB1_29;
	add.s32 	%r132, %r129, 1;
$L__BB1_31:
	setp.eq.s32 	%p31, %r24, 0;
	@%p31 bra 	$L__BB1_40;
	and.b32  	%r32, %r2, 7;
	setp.lt.u32 	%p32, %r24, 8;
	@%p32 bra 	$L__BB1_34;
	mul.wide.s32 	%rd31, %r132, 4;
	add.s64 	%rd32, %rd2, %rd31;
	ld.global.f32 	%f349, [%rd32+-4];
	mul.f32 	%f350, %f349, 0f3E8930A4;
	mul.wide.u32 	%rd33, %r132, 4;
	add.s64 	%rd34, %rd2, %rd33;
	ld.global.f32 	%f351, [%rd34];
	sub.f32 	%f352, %f351, %f350;
	st.global.f32 	[%rd34], %f352;
	add.s32 	%r89, %r132, 1;
	mul.f32 	%f353, %f352, 0f3E8930A4;
	mul.wide.u32 	%rd35, %r89, 4;
	add.s64 	%rd36, %rd2, %rd35;
	ld.global.f32 	%f354, [%rd36];
	sub.f32 	%f355, %f354, %f353;
	st.global.f32 	[%rd36], %f355;
	add.s32 	%r90, %r132, 2;
	ld.global.f32 	%f356, [%rd32+4];
	mul.f32 	%f357, %f356, 0f3E8930A4;
	mul.wide.u32 	%rd37, %r90, 4;
	add.s64 	%rd38, %rd2, %rd37;
	ld.global.f32 	%f358, [%rd38];
	sub.f32 	%f359, %f358, %f357;
	st.global.f32 	[%rd38], %f359;
	add.s32 	%r91, %r132, 3;
	ld.global.f32 	%f360, [%rd32+8];
	mul.f32 	%f361, %f360, 0f3E8930A4;
	mul.wide.u32 	%rd39, %r91, 4;
	add.s64 	%rd40, %rd2, %rd39;
	ld.global.f32 	%f362, [%rd40];
	sub.f32 	%f363, %f362, %f361;
	st.global.f32 	[%rd40], %f363;
	add.s32 	%r92, %r132, 4;
	ld.global.f32 	%f364, [%rd32+12];
	mul.f32 	%f365, %f364, 0f3E8930A4;
	mul.wide.u32 	%rd41, %r92, 4;
	add.s64 	%rd42, %rd2, %rd41;
	ld.global.f32 	%f366, [%rd42];
	sub.f32 	%f367, %f366, %f365;
	st.global.f32 	[%rd42], %f367;
	add.s32 	%r93, %r132, 5;
	ld.global.f32 	%f368, [%rd32+16];
	mul.f32 	%f369, %f368, 0f3E8930A4;
	mul.wide.u32 	%rd43, %r93, 4;
	add.s64 	%rd44, %rd2, %rd43;
	ld.global.f32 	%f370, [%rd44];
	sub.f32 	%f371, %f370, %f369;
	st.global.f32 	[%rd44], %f371;
	add.s32 	%r94, %r132, 6;
	ld.global.f32 	%f372, [%rd32+20];
	mul.f32 	%f373, %f372, 0f3E8930A4;
	mul.wide.u32 	%rd45, %r94, 4;
	add.s64 	%rd46, %rd2, %rd45;
	ld.global.f32 	%f374, [%rd46];
	sub.f32 	%f375, %f374, %f373;
	st.global.f32 	[%rd46], %f375;
	ld.global.f32 	%f376, [%rd32+24];
	mul.f32 	%f377, %f376, 0f3E8930A4;
	ld.global.f32 	%f378, [%rd34+28];
	sub.f32 	%f379, %f378, %f377;
	st.global.f32 	[%rd34+28], %f379;
	add.s32 	%r132, %r132, 8;
$L__BB1_34:
	setp.eq.s32 	%p33, %r32, 0;
	@%p33 bra 	$L__BB1_40;
	and.b32  	%r35, %r2, 3;
	setp.lt.u32 	%p34, %r32, 4;
	@%p34 bra 	$L__BB1_37;
	mul.wide.s32 	%rd47, %r132, 4;
	add.s64 	%rd48, %rd2, %rd47;
	ld.global.f32 	%f380, [%rd48+-4];
	mul.f32 	%f381, %f380, 0f3E8930A4;
	mul.wide.u32 	%rd49, %r132, 4;
	add.s64 	%rd50, %rd2, %rd49;
	ld.global.f32 	%f382, [%rd50];
	sub.f32 	%f383, %f382, %f381;
	st.global.f32 	[%rd50], %f383;
	add.s32 	%r95, %r132, 1;
	mul.f32 	%f384, %f383, 0f3E8930A4;
	mul.wide.u32 	%rd51, %r95, 4;
	add.s64 	%rd52, %rd2, %rd51;
	ld.global.f32 	%f385, [%rd52];
	sub.f32 	%f386, %f385, %f384;
	st.global.f32 	[%rd52], %f386;
	add.s32 	%r96, %r132, 2;
	ld.global.f32 	%f387, [%rd48+4];
	mul.f32 	%f388, %f387, 0f3E8930A4;
	mul.wide.u32 	%rd53, %r96, 4;
	add.s64 	%rd54, %rd2, %rd53;
	ld.global.f32 	%f389, [%rd54];
	sub.f32 	%f390, %f389, %f388;
	st.global.f32 	[%rd54], %f390;
	ld.global.f32 	%f391, [%rd48+8];
	mul.f32 	%f392, %f391, 0f3E8930A4;
	ld.global.f32 	%f393, [%rd50+12];
	sub.f32 	%f394, %f393, %f392;
	st.global.f32 	[%rd50+12], %f394;
	add.s32 	%r132, %r132, 4;
$L__BB1_37:
	setp.eq.s32 	%p35, %r35, 0;
	@%p35 bra 	$L__BB1_40;
	add.s64 	%rd56, %rd18, %rd1;
	add.s64 	%rd13, %rd56, -4;
	mul.wide.u32 	%rd57, %r132, 4;
	add.s64 	%rd123, %rd56, %rd57;
	neg.s32 	%r134, %r35;
$L__BB1_39:
	.pragma "nounroll";
	mul.wide.s32 	%rd58, %r132, 4;
	add.s64 	%rd59, %rd13, %rd58;
	ld.global.f32 	%f395, [%rd59];
	ld.global.f32 	%f396, [%rd123];
	fma.rn.f32 	%f397, %f395, 0fBE8930A4, %f396;
	st.global.f32 	[%rd123], %f397;
	add.s32 	%r132, %r132, 1;
	add.s64 	%rd123, %rd123, 4;
	add.s32 	%r134, %r134, 1;
	setp.ne.s32 	%p36, %r134, 0;
	@%p36 bra 	$L__BB1_39;
$L__BB1_40:
	setp.lt.u32 	%p37, %r139, 15;
	ld.global.f32 	%f398, [%rd3+-4];
	mul.f32 	%f399, %f398, 0f3E58658D;
	st.global.f32 	[%rd3+-4], %f399;
	@%p37 bra 	$L__BB1_44;
	mul.wide.u32 	%rd60, %r2, 4;
	add.s64 	%rd61, %rd2, %rd60;
	ld.global.f32 	%f511, [%rd61];
	add.s32 	%r137, %r62, -8;
	and.b32  	%r97, %r2, -16;
	neg.s32 	%r136, %r97;
$L__BB1_42:
	.pragma "nounroll";
	add.s32 	%r98, %r137, 6;
	mul.wide.u32 	%rd62, %r98, 4;
	add.s64 	%rd63, %rd2, %rd62;
	ld.global.f32 	%f400, [%rd63];
	sub.f32 	%f401, %f511, %f400;
	mul.f32 	%f402, %f401, 0fBE8930A4;
	st.global.f32 	[%rd63], %f402;
	add.s32 	%r99, %r137, 5;
	mul.wide.u32 	%rd64, %r99, 4;
	add.s64 	%rd65, %rd2, %rd64;
	ld.global.f32 	%f403, [%rd65];
	sub.f32 	%f404, %f402, %f403;
	mul.f32 	%f405, %f404, 0fBE8930A4;
	st.global.f32 	[%rd65], %f405;
	add.s32 	%r100, %r137, 4;
	mul.wide.u32 	%rd66, %r100, 4;
	add.s64 	%rd67, %rd2, %rd66;
	ld.global.f32 	%f406, [%rd67];
	sub.f32 	%f407, %f405, %f406;
	mul.f32 	%f408, %f407, 0fBE8930A4;
	st.global.f32 	[%rd67], %f408;
	add.s32 	%r101, %r137, 3;
	mul.wide.u32 	%rd68, %r101, 4;
	add.s64 	%rd69, %rd2, %rd68;
	ld.global.f32 	%f409, [%rd69];
	sub.f32 	%f410, %f408, %f409;
	mul.f32 	%f411, %f410, 0fBE8930A4;
	st.global.f32 	[%rd69], %f411;
	add.s32 	%r102, %r137, 2;
	mul.wide.u32 	%rd70, %r102, 4;
	add.s64 	%rd71, %rd2, %rd70;
	ld.global.f32 	%f412, [%rd71];
	sub.f32 	%f413, %f411, %f412;
	mul.f32 	%f414, %f413, 0fBE8930A4;
	st.global.f32 	[%rd71], %f414;
	add.s32 	%r103, %r137, 1;
	mul.wide.u32 	%rd72, %r103, 4;
	add.s64 	%rd73, %rd2, %rd72;
	ld.global.f32 	%f415, [%rd73];
	sub.f32 	%f416, %f414, %f415;
	mul.f32 	%f417, %f416, 0fBE8930A4;
	st.global.f32 	[%rd73], %f417;
	add.s32 	%r104, %r137, -9;
	mul.wide.u32 	%rd74, %r137, 4;
	add.s64 	%rd75, %rd2, %rd74;
	ld.global.f32 	%f418, [%rd75];
	sub.f32 	%f419, %f417, %f418;
	mul.f32 	%f420, %f419, 0fBE8930A4;
	st.global.f32 	[%rd75], %f420;
	add.s32 	%r105, %r137, -1;
	mul.wide.u32 	%rd76, %r105, 4;
	add.s64 	%rd77, %rd2, %rd76;
	ld.global.f32 	%f421, [%rd77];
	sub.f32 	%f422, %f420, %f421;
	mul.f32 	%f423, %f422, 0fBE8930A4;
	st.global.f32 	[%rd77], %f423;
	add.s32 	%r106, %r137, -2;
	mul.wide.u32 	%rd78, %r106, 4;
	add.s64 	%rd79, %rd2, %rd78;
	ld.global.f32 	%f424, [%rd79];
	sub.f32 	%f425, %f423, %f424;
	mul.f32 	%f426, %f425, 0fBE8930A4;
	st.global.f32 	[%rd79], %f426;
	add.s32 	%r107, %r137, -3;
	mul.wide.u32 	%rd80, %r107, 4;
	add.s64 	%rd81, %rd2, %rd80;
	ld.global.f32 	%f427, [%rd81];
	sub.f32 	%f428, %f426, %f427;
	mul.f32 	%f429, %f428, 0fBE8930A4;
	st.global.f32 	[%rd81], %f429;
	add.s32 	%r108, %r137, -4;
	mul.wide.u32 	%rd82, %r108, 4;
	add.s64 	%rd83, %rd2, %rd82;
	ld.global.f32 	%f430, [%rd83];
	sub.f32 	%f431, %f429, %f430;
	mul.f32 	%f432, %f431, 0fBE8930A4;
	st.global.f32 	[%rd83], %f432;
	add.s32 	%r109, %r137, -5;
	mul.wide.u32 	%rd84, %r109, 4;
	add.s64 	%rd85, %rd2, %rd84;
	ld.global.f32 	%f433, [%rd85];
	sub.f32 	%f434, %f432, %f433;
	mul.f32 	%f435, %f434, 0fBE8930A4;
	st.global.f32 	[%rd85], %f435;
	add.s32 	%r110, %r137, -6;
	mul.wide.u32 	%rd86, %r110, 4;
	add.s64 	%rd87, %rd2, %rd86;
	ld.global.f32 	%f436, [%rd87];
	sub.f32 	%f437, %f435, %f436;
	mul.f32 	%f438, %f437, 0fBE8930A4;
	st.global.f32 	[%rd87], %f438;
	add.s32 	%r111, %r137, -7;
	mul.wide.u32 	%rd88, %r111, 4;
	add.s64 	%rd89, %rd2, %rd88;
	ld.global.f32 	%f439, [%rd89];
	sub.f32 	%f440, %f438, %f439;
	mul.f32 	%f441, %f440, 0fBE8930A4;
	st.global.f32 	[%rd89], %f441;
	add.s32 	%r112, %r137, -8;
	mul.wide.u32 	%rd90, %r112, 4;
	add.s64 	%rd91, %rd2, %rd90;
	ld.global.f32 	%f442, [%rd91];
	sub.f32 	%f443, %f441, %f442;
	mul.f32 	%f444, %f443, 0fBE8930A4;
	st.global.f32 	[%rd91], %f444;
	mul.wide.u32 	%rd92, %r104, 4;
	add.s64 	%rd93, %rd2, %rd92;
	ld.global.f32 	%f445, [%rd93];
	sub.f32 	%f446, %f444, %f445;
	mul.f32 	%f511, %f446, 0fBE8930A4;
	st.global.f32 	[%rd93], %f511;
	add.s32 	%r137, %r137, -16;
	add.s32 	%r136, %r136, 16;
	setp.ne.s32 	%p38, %r136, 0;
	@%p38 bra 	$L__BB1_42;
	add.s32 	%r139, %r137, 6;
$L__BB1_44:
	setp.eq.s32 	%p39, %r24, 0;
	@%p39 bra 	$L__BB1_54;
	and.b32  	%r51, %r2, 7;
	setp.lt.u32 	%p40, %r24, 8;
	@%p40 bra 	$L__BB1_47;
	mul.wide.u32 	%rd94, %r139, 4;
	add.s64 	%rd95, %rd2, %rd94;
	ld.global.f32 	%f447, [%rd95+4];
	ld.global.f32 	%f448, [%rd95];
	sub.f32 	%f449, %f447, %f448;
	mul.f32 	%f450, %f449, 0fBE8930A4;
	st.global.f32 	[%rd95], %f450;
	add.s32 	%r113, %r139, -1;
	mul.wide.u32 	%rd96, %r113, 4;
	add.s64 	%rd97, %rd2, %rd96;
	ld.global.f32 	%f451, [%rd97];
	sub.f32 	%f452, %f450, %f451;
	mul.f32 	%f453, %f452, 0fBE8930A4;
	st.global.f32 	[%rd97], %f453;
	add.s32 	%r114, %r139, -2;
	mul.wide.u32 	%rd98, %r114, 4;
	add.s64 	%rd99, %rd2, %rd98;
	ld.global.f32 	%f454, [%rd99];
	sub.f32 	%f455, %f453, %f454;
	mul.f32 	%f456, %f455, 0fBE8930A4;
	st.global.f32 	[%rd99], %f456;
	add.s32 	%r115, %r139, -3;
	mul.wide.u32 	%rd100, %r115, 4;
	add.s64 	%rd101, %rd2, %rd100;
	ld.global.f32 	%f457, [%rd101];
	sub.f32 	%f458, %f456, %f457;
	mul.f32 	%f459, %f458, 0fBE8930A4;
	st.global.f32 	[%rd101], %f459;
	add.s32 	%r116, %r139, -4;
	mul.wide.u32 	%rd102, %r116, 4;
	add.s64 	%rd103, %rd2, %rd102;
	ld.global.f32 	%f460, [%rd103];
	sub.f32 	%f461, %f459, %f460;
	mul.f32 	%f462, %f461, 0fBE8930A4;
	st.global.f32 	[%rd103], %f462;
	add.s32 	%r117, %r139, -5;
	mul.wide.u32 	%rd104, %r117, 4;
	add.s64 	%rd105, %rd2, %rd104;
	ld.global.f32 	%f463, [%rd105];
	sub.f32 	%f464, %f462, %f463;
	mul.f32 	%f465, %f464, 0fBE8930A4;
	st.global.f32 	[%rd105], %f465;
	add.s32 	%r118, %r139, -6;
	mul.wide.u32 	%rd106, %r118, 4;
	add.s64 	%rd107, %rd2, %rd106;
	ld.global.f32 	%f466, [%rd107];
	sub.f32 	%f467, %f465, %f466;
	mul.f32 	%f468, %f467, 0fBE8930A4;
	st.global.f32 	[%rd107], %f468;
	add.s32 	%r119, %r139, -7;
	mul.wide.u32 	%rd108, %r119, 4;
	add.s64 	%rd109, %rd2, %rd108;
	ld.global.f32 	%f469, [%rd109];
	sub.f32 	%f470, %f468, %f469;
	mul.f32 	%f471, %f470, 0fBE8930A4;
	st.global.f32 	[%rd109], %f471;
	add.s32 	%r139, %r139, -8;
$L__BB1_47:
	setp.eq.s32 	%p41, %r51, 0;
	@%p41 bra 	$L__BB1_54;
	and.b32  	%r54, %r2, 3;
	setp.lt.u32 	%p42, %r51, 4;
	@%p42 bra 	$L__BB1_50;
	mul.wide.u32 	%rd110, %r139, 4;
	add.s64 	%rd111, %rd2, %rd110;
	ld.global.f32 	%f472, [%rd111+4];
	ld.global.f32 	%f473, [%rd111];
	sub.f32 	%f474, %f472, %f473;
	mul.f32 	%f475, %f474, 0fBE8930A4;
	st.global.f32 	[%rd111], %f475;
	add.s32 	%r120, %r139, -1;
	mul.wide.u32 	%rd112, %r120, 4;
	add.s64 	%rd113, %rd2, %rd112;
	ld.global.f32 	%f476, [%rd113];
	sub.f32 	%f477, %f475, %f476;
	mul.f32 	%f478, %f477, 0fBE8930A4;
	st.global.f32 	[%rd113], %f478;
	add.s32 	%r121, %r139, -2;
	mul.wide.u32 	%rd114, %r121, 4;
	add.s64 	%rd115, %rd2, %rd114;
	ld.global.f32 	%f479, [%rd115];
	sub.f32 	%f480, %f478, %f479;
	mul.f32 	%f481, %f480, 0fBE8930A4;
	st.global.f32 	[%rd115], %f481;
	add.s32 	%r122, %r139, -3;
	mul.wide.u32 	%rd116, %r122, 4;
	add.s64 	%rd117, %rd2, %rd116;
	ld.global.f32 	%f482, [%rd117];
	sub.f32 	%f483, %f481, %f482;
	mul.f32 	%f484, %f483, 0fBE8930A4;
	st.global.f32 	[%rd117], %f484;
	add.s32 	%r139, %r139, -4;
$L__BB1_50:
	setp.eq.s32 	%p43, %r54, 0;
	@%p43 bra 	$L__BB1_54;
	neg.s32 	%r141, %r54;
$L__BB1_52:
	.pragma "nounroll";
	mul.wide.u32 	%rd118, %r139, 4;
	add.s64 	%rd119, %rd2, %rd118;
	ld.global.f32 	%f485, [%rd119+4];
	ld.global.f32 	%f486, [%rd119];
	sub.f32 	%f487, %f485, %f486;
	mul.f32 	%f488, %f487, 0fBE8930A4;
	st.global.f32 	[%rd119], %f488;
	add.s32 	%r139, %r139, -1;
	add.s32 	%r141, %r141, 1;
	setp.eq.s32 	%p44, %r141, 0;
	@%p44 bra 	$L__BB1_54;
	bra.uni 	$L__BB1_52;
$L__BB1_53:
	ld.global.f32 	%f298, [%rd3+-4];
	mul.f32 	%f299, %f298, 0f3E58658D;
	st.global.f32 	[%rd3+-4], %f299;
$L__BB1_54:
	ret;

}
	// .globl	_Z12compute_colsPKfPfii
.visible .entry _Z12compute_colsPKfPfii(
	.param .u64 .ptr .align 1 _Z12compute_colsPKfPfii_param_0,
	.param .u64 .ptr .align 1 _Z12compute_colsPKfPfii_param_1,
	.param .u32 _Z12compute_colsPKfPfii_param_2,
	.param .u32 _Z12compute_colsPKfPfii_param_3
)
{
	.reg .pred 	%p<45>;
	.reg .b32 	%r<169>;
	.reg .b32 	%f<418>;
	.reg .b64 	%rd<108>;

	ld.param.u64 	%rd3, [_Z12compute_colsPKfPfii_param_1];
	ld.param.u32 	%r85, [_Z12compute_colsPKfPfii_param_2];
	ld.param.u32 	%r165, [_Z12compute_colsPKfPfii_param_3];
	cvta.to.global.u64 	%rd4, %rd3;
	mov.u32 	%r87, %ctaid.x;
	mov.u32 	%r88, %ntid.x;
	mov.u32 	%r89, %tid.x;
	mad.lo.s32 	%r90, %r87, %r88, %r89;
	mul.wide.u32 	%rd5, %r90, 4;
	add.s64 	%rd1, %rd4, %rd5;
	ld.global.f32 	%f1, [%rd1];
	cvt.rn.f32.s32 	%f2, %r165;
	mov.f32 	%f49, 0fB198C840;
	mov.f32 	%f50, 0f3EF720E4;
	mul.rn.f32 	%f51, %f50, %f49;
	mov.f32 	%f52, 0f3B9D6875;
	mov.f32 	%f53, 0f3DF665C4;
	mul.rn.f32 	%f54, %f53, %f52;
	fma.rn.f32 	%f55, %f51, 0f3FB8AA3B, 0f33416246;
	fma.rn.f32 	%f56, 0f3D8DF1C8, 0f32A55E34, %f55;
	mul.f32 	%f57, %f54, 0f40400000;
	fma.rn.f32 	%f58, %f57, %f51, %f56;
	fma.rn.f32 	%f59, %f54, 0f3D8DF1C8, %f58;
	mov.f32 	%f60, 0fBFF3337B;
	add.rn.f32 	%f3, %f60, %f59;
	mov.f32 	%f61, 0f3FF3337B;
	add.rn.f32 	%f62, %f3, %f61;
	neg.f32 	%f63, %f62;
	add.rn.f32 	%f4, %f59, %f63;
	setp.eq.s32 	%p1, %r165, 0;
	mov.f32 	%f396, 0f3F800000;
	@%p1 bra 	$L__BB2_4;
	abs.f32 	%f64, %f2;
	setp.num.f32 	%p2, %f64, %f64;
	@%p2 bra 	$L__BB2_3;
	mov.f32 	%f91, 0fBE8930A4;
	add.rn.f32 	%f396, %f91, %f2;
	bra.uni 	$L__BB2_4;
$L__BB2_3:
	mul.rn.f32 	%f65, %f3, %f2;
	cvt.rni.f32.f32 	%f66, %f65;
	sub.f32 	%f67, %f65, %f66;
	neg.f32 	%f68, %f65;
	fma.rn.f32 	%f69, %f3, %f2, %f68;
	fma.rn.f32 	%f70, %f4, %f2, %f69;
	add.f32 	%f71, %f67, %f70;
	setp.gt.f32 	%p3, %f66, 0f00000000;
	selp.b32 	%r91, 0, -2097152000, %p3;
	setp.lt.f32 	%p4, %f65, 0f00000000;
	selp.f32 	%f72, 0f00000000, 0f7F800000, %p4;
	abs.f32 	%f73, %f65;
	setp.gt.f32 	%p5, %f73, 0f43180000;
	cvt.rzi.s32.f32 	%r92, %f66;
	shl.b32 	%r93, %r92, 23;
	sub.s32 	%r94, %r93, %r91;
	mov.b32 	%f74, %r94;
	add.s32 	%r95, %r91, 2130706432;
	mov.b32 	%f75, %r95;
	fma.rn.f32 	%f76, %f71, 0f391FCB8E, 0f3AAF85ED;
	fma.rn.f32 	%f77, %f76, %f71, 0f3C1D9856;
	fma.rn.f32 	%f78, %f77, %f71, 0f3D6357BB;
	fma.rn.f32 	%f79, %f78, %f71, 0f3E75FDEC;
	fma.rn.f32 	%f80, %f79, %f71, 0f3F317218;
	fma.rn.f32 	%f81, %f80, %f71, 0f3F800000;
	mul.f32 	%f82, %f81, %f75;
	mul.f32 	%f83, %f82, %f74;
	selp.f32 	%f84, %f72, %f83, %p5;
	mul.f32 	%f85, %f2, 0f3F000000;
	cvt.rzi.f32.f32 	%f86, %f85;
	add.f32 	%f87, %f86, %f86;
	sub.f32 	%f88, %f2, %f87;
	abs.f32 	%f89, %f88;
	setp.neu.f32 	%p6, %f89, 0f3F800000;
	neg.f32 	%f90, %f84;
	selp.f32 	%f396, %f84, %f90, %p6;
$L__BB2_4:
	add.s32 	%r1, %r165, -1;
	mul.lo.s32 	%r156, %r1, %r85;
	mul.wide.s32 	%rd6, %r156, 4;
	add.s64 	%rd2, %rd1, %rd6;
	ld.global.f32 	%f93, [%rd2];
	fma.rn.f32 	%f94, %f396, %f93, %f1;
	mul.f32 	%f95, %f94, 0f3F3B67AE;
	div.rn.f32 	%f416, %f95, 0fBE8930A4;
	shl.b32 	%r3, %r165, 1;
	add.s32 	%r4, %r3, -2;
	cvt.rn.f32.s32 	%f9, %r4;
	setp.eq.s32 	%p7, %r4, 0;
	mov.f32 	%f397, 0f3F800000;
	@%p7 bra 	$L__BB2_8;
	abs.f32 	%f96, %f9;
	setp.num.f32 	%p8, %f96, %f96;
	@%p8 bra 	$L__BB2_7;
	mov.f32 	%f123, 0fBE8930A4;
	add.rn.f32 	%f397, %f123, %f9;
	bra.uni 	$L__BB2_8;
$L__BB2_7:
	mul.rn.f32 	%f97, %f3, %f9;
	cvt.rni.f32.f32 	%f98, %f97;
	sub.f32 	%f99, %f97, %f98;
	neg.f32 	%f100, %f97;
	fma.rn.f32 	%f101, %f3, %f9, %f100;
	fma.rn.f32 	%f102, %f4, %f9, %f101;
	add.f32 	%f103, %f99, %f102;
	setp.gt.f32 	%p9, %f98, 0f00000000;
	selp.b32 	%r96, 0, -2097152000, %p9;
	setp.lt.f32 	%p10, %f97, 0f00000000;
	selp.f32 	%f104, 0f00000000, 0f7F800000, %p10;
	abs.f32 	%f105, %f97;
	setp.gt.f32 	%p11, %f105, 0f43180000;
	cvt.rzi.s32.f32 	%r97, %f98;
	shl.b32 	%r98, %r97, 23;
	sub.s32 	%r99, %r98, %r96;
	mov.b32 	%f106, %r99;
	add.s32 	%r100, %r96, 2130706432;
	mov.b32 	%f107, %r100;
	fma.rn.f32 	%f108, %f103, 0f391FCB8E, 0f3AAF85ED;
	fma.rn.f32 	%f109, %f108, %f103, 0f3C1D9856;
	fma.rn.f32 	%f110, %f109, %f103, 0f3D6357BB;
	fma.rn.f32 	%f111, %f110, %f103, 0f3E75FDEC;
	fma.rn.f32 	%f112, %f111, %f103, 0f3F317218;
	fma.rn.f32 	%f113, %f112, %f103, 0f3F800000;
	mul.f32 	%f114, %f113, %f107;
	mul.f32 	%f115, %f114, %f106;
	selp.f32 	%f116, %f104, %f115, %p11;
	mul.f32 	%f117, %f9, 0f3F000000;
	cvt.rzi.f32.f32 	%f118, %f117;
	add.f32 	%f119, %f118, %f118;
	sub.f32 	%f120, %f9, %f119;
	abs.f32 	%f121, %f120;
	setp.neu.f32 	%p12, %f121, 0f3F800000;
	neg.f32 	%f122, %f116;
	selp.f32 	%f397, %f116, %f122, %p12;
$L__BB2_8:
	setp.lt.s32 	%p13, %r165, 3;
	@%p13 bra 	$L__BB2_22;
	sub.s32 	%r5, %r4, %r165;
	add.s32 	%r102, %r5, -1;
	and.b32  	%r6, %r5, 15;
	setp.lt.u32 	%p14, %r102, 15;
	mov.f32 	%f408, 0fBE8930A4;
	mov.b32 	%r145, 1;
	@%p14 bra 	$L__BB2_13;
	and.b32  	%r104, %r5, -16;
	neg.s32 	%r143, %r104;
	shl.b32 	%r8, %r85, 4;
	mov.f32 	%f408, 0fBE8930A4;
	mov.b32 	%r142, 0;
	mul.wide.s32 	%rd9, %r85, 4;
	mov.u32 	%r141, %r85;
$L__BB2_11:
	.pragma "nounroll";
	add.f32 	%f127, %f408, %f397;
	mul.wide.s32 	%rd7, %r141, 4;
	add.s64 	%rd8, %rd1, %rd7;
	ld.global.f32 	%f128, [%rd8];
	fma.rn.f32 	%f129, %f127, %f128, %f416;
	mul.f32 	%f130, %f408, 0fBE8930A4;
	mul.f32 	%f131, %f397, 0fC06ED9EA;
	add.f32 	%f132, %f130, %f131;
	add.s64 	%rd10, %rd8, %rd9;
	ld.global.f32 	%f133, [%rd10];
	fma.rn.f32 	%f134, %f132, %f133, %f129;
	mul.f32 	%f135, %f130, 0fBE8930A4;
	mul.f32 	%f136, %f131, 0fC06ED9EA;
	add.f32 	%f137, %f135, %f136;
	add.s64 	%rd11, %rd10, %rd9;
	ld.global.f32 	%f138, [%rd11];
	fma.rn.f32 	%f139, %f137, %f138, %f134;
	mul.f32 	%f140, %f135, 0fBE8930A4;
	mul.f32 	%f141, %f136, 0fC06ED9EA;
	add.f32 	%f142, %f140, %f141;
	add.s64 	%rd12, %rd11, %rd9;
	ld.global.f32 	%f143, [%rd12];
	fma.rn.f32 	%f144, %f142, %f143, %f139;
	mul.f32 	%f145, %f140, 0fBE8930A4;
	mul.f32 	%f146, %f141, 0fC06ED9EA;
	add.f32 	%f147, %f145, %f146;
	add.s64 	%rd13, %rd12, %rd9;
	ld.global.f32 	%f148, [%rd13];
	fma.rn.f32 	%f149, %f147, %f148, %f144;
	mul.f32 	%f150, %f145, 0fBE8930A4;
	mul.f32 	%f151, %f146, 0fC06ED9EA;
	add.f32 	%f152, %f150, %f151;
	add.s64 	%rd14, %rd13, %rd9;
	ld.global.f32 	%f153, [%rd14];
	fma.rn.f32 	%f154, %f152, %f153, %f149;
	mul.f32 	%f155, %f150, 0fBE8930A4;
	mul.f32 	%f156, %f151, 0fC06ED9EA;
	add.f32 	%f157, %f155, %f156;
	add.s64 	%rd15, %rd14, %rd9;
	ld.global.f32 	%f158, [%rd15];
	fma.rn.f32 	%f159, %f157, %f158, %f154;
	mul.f32 	%f160, %f155, 0fBE8930A4;
	mul.f32 	%f161, %f156, 0fC06ED9EA;
	add.f32 	%f162, %f160, %f161;
	add.s64 	%rd16, %rd15, %rd9;
	ld.global.f32 	%f163, [%rd16];
	fma.rn.f32 	%f164, %f162, %f163, %f159;
	mul.f32 	%f165, %f160, 0fBE8930A4;
	mul.f32 	%f166, %f161, 0fC06ED9EA;
	add.f32 	%f167, %f165, %f166;
	add.s64 	%rd17, %rd16, %rd9;
	ld.global.f32 	%f168, [%rd17];
	fma.rn.f32 	%f169, %f167, %f168, %f164;
	mul.f32 	%f170, %f165, 0fBE8930A4;
	mul.f32 	%f171, %f166, 0fC06ED9EA;
	add.f32 	%f172, %f170, %f171;
	add.s64 	%rd18, %rd17, %rd9;
	ld.global.f32 	%f173, [%rd18];
	fma.rn.f32 	%f174, %f172, %f173, %f169;
	mul.f32 	%f175, %f170, 0fBE8930A4;
	mul.f32 	%f176, %f171, 0fC06ED9EA;
	add.f32 	%f177, %f175, %f176;
	add.s64 	%rd19, %rd18, %rd9;
	ld.global.f32 	%f178, [%rd19];
	fma.rn.f32 	%f179, %f177, %f178, %f174;
	mul.f32 	%f180, %f175, 0fBE8930A4;
	mul.f32 	%f181, %f176, 0fC06ED9EA;
	add.f32 	%f182, %f180, %f181;
	add.s64 	%rd20, %rd19, %rd9;
	ld.global.f32 	%f183, [%rd20];
	fma.rn.f32 	%f184, %f182, %f183, %f179;
	mul.f32 	%f185, %f180, 0fBE8930A4;
	mul.f32 	%f186, %f181, 0fC06ED9EA;
	add.f32 	%f187, %f185, %f186;
	add.s64 	%rd21, %rd20, %rd9;
	ld.global.f32 	%f188, [%rd21];
	fma.rn.f32 	%f189, %f187, %f188, %f184;
	mul.f32 	%f190, %f185, 0fBE8930A4;
	mul.f32 	%f191, %f186, 0fC06ED9EA;
	add.f32 	%f192, %f190, %f191;
	add.s64 	%rd22, %rd21, %rd9;
	ld.global.f32 	%f193, [%rd22];
	fma.rn.f32 	%f194, %f192, %f193, %f189;
	mul.f32 	%f195, %f190, 0fBE8930A4;
	mul.f32 	%f196, %f191, 0fC06ED9EA;
	add.f32 	%f197, %f195, %f196;
	add.s64 	%rd23, %rd22, %rd9;
	ld.global.f32 	%f198, [%rd23];
	fma.rn.f32 	%f199, %f197, %f198, %f194;
	mul.f32 	%f200, %f195, 0fBE8930A4;
	mul.f32 	%f201, %f196, 0fC06ED9EA;
	add.f32 	%f202, %f200, %f201;
	add.s64 	%rd24, %rd23, %rd9;
	ld.global.f32 	%f203, [%rd24];
	fma.rn.f32 	%f416, %f202, %f203, %f199;
	mul.f32 	%f408, %f200, 0fBE8930A4;
	mul.f32 	%f397, %f201, 0fC06ED9EA;
	add.s32 	%r143, %r143, 16;
	add.s32 	%r142, %r142, 16;
	add.s32 	%r141, %r141, %r8;
	setp.ne.s32 	%p15, %r143, 0;
	@%p15 bra 	$L__BB2_11;
	add.s32 	%r145, %r142, 1;
$L__BB2_13:
	setp.eq.s32 	%p16, %r6, 0;
	@%p16 bra 	$L__BB2_22;
	and.b32  	%r17, %r5, 7;
	setp.lt.u32 	%p17, %r6, 8;
	@%p17 bra 	$L__BB2_16;
	add.f32 	%f205, %f408, %f397;
	mul.lo.s32 	%r105, %r145, %r85;
	mul.wide.s32 	%rd25, %r105, 4;
	add.s64 	%rd26, %rd1, %rd25;
	ld.global.f32 	%f206, [%rd26];
	fma.rn.f32 	%f207, %f205, %f206, %f416;
	mul.f32 	%f208, %f408, 0fBE8930A4;
	mul.f32 	%f209, %f397, 0fC06ED9EA;
	add.f32 	%f210, %f208, %f209;
	mul.wide.s32 	%rd27, %r85, 4;
	add.s64 	%rd28, %rd26, %rd27;
	ld.global.f32 	%f211, [%rd28];
	fma.rn.f32 	%f212, %f210, %f211, %f207;
	mul.f32 	%f213, %f208, 0fBE8930A4;
	mul.f32 	%f214, %f209, 0fC06ED9EA;
	add.f32 	%f215, %f213, %f214;
	add.s64 	%rd29, %rd28, %rd27;
	ld.global.f32 	%f216, [%rd29];
	fma.rn.f32 	%f217, %f215, %f216, %f212;
	mul.f32 	%f218, %f213, 0fBE8930A4;
	mul.f32 	%f219, %f214, 0fC06ED9EA;
	add.f32 	%f220, %f218, %f219;
	add.s64 	%rd30, %rd29, %rd27;
	ld.global.f32 	%f221, [%rd30];
	fma.rn.f32 	%f222, %f220, %f221, %f217;
	mul.f32 	%f223, %f218, 0fBE8930A4;
	mul.f32 	%f224, %f219, 0fC06ED9EA;
	add.f32 	%f225, %f223, %f224;
	add.s64 	%rd31, %rd30, %rd27;
	ld.global.f32 	%f226, [%rd31];
	fma.rn.f32 	%f227, %f225, %f226, %f222;
	mul.f32 	%f228, %f223, 0fBE8930A4;
	mul.f32 	%f229, %f224, 0fC06ED9EA;
	add.f32 	%f230, %f228, %f229;
	add.s64 	%rd32, %rd31, %rd27;
	ld.global.f32 	%f231, [%rd32];
	fma.rn.f32 	%f232, %f230, %f231, %f227;
	mul.f32 	%f233, %f228, 0fBE8930A4;
	mul.f32 	%f234, %f229, 0fC06ED9EA;
	add.f32 	%f235, %f233, %f234;
	add.s64 	%rd33, %rd32, %rd27;
	ld.global.f32 	%f236, [%rd33];
	fma.rn.f32 	%f237, %f235, %f236, %f232;
	mul.f32 	%f238, %f233, 0fBE8930A4;
	mul.f32 	%f239, %f234, 0fC06ED9EA;
	add.f32 	%f240, %f238, %f239;
	add.s64 	%rd34, %rd33, %rd27;
	ld.global.f32 	%f241, [%rd34];
	fma.rn.f32 	%f416, %f240, %f241, %f237;
	mul.f32 	%f408, %f238, 0fBE8930A4;
	mul.f32 	%f397, %f239, 0fC06ED9EA;
	add.s32 	%r145, %r145, 8;
$L__BB2_16:
	setp.eq.s32 	%p18, %r17, 0;
	@%p18 bra 	$L__BB2_22;
	and.b32  	%r20, %r5, 3;
	setp.lt.u32 	%p19, %r17, 4;
	@%p19 bra 	$L__BB2_19;
	add.f32 	%f243, %f408, %f397;
	mul.lo.s32 	%r106, %r145, %r85;
	mul.wide.s32 	%rd35, %r106, 4;
	add.s64 	%rd36, %rd1, %rd35;
	ld.global.f32 	%f244, [%rd36];
	fma.rn.f32 	%f245, %f243, %f244, %f416;
	mul.f32 	%f246, %f408, 0fBE8930A4;
	mul.f32 	%f247, %f397, 0fC06ED9EA;
	add.f32 	%f248, %f246, %f247;
	mul.wide.s32 	%rd37, %r85, 4;
	add.s64 	%rd38, %rd36, %rd37;
	ld.global.f32 	%f249, [%rd38];
	fma.rn.f32 	%f250, %f248, %f249, %f245;
	mul.f32 	%f251, %f246, 0fBE8930A4;
	mul.f32 	%f252, %f247, 0fC06ED9EA;
	add.f32 	%f253, %f251, %f252;
	add.s64 	%rd39, %rd38, %rd37;
	ld.global.f32 	%f254, [%rd39];
	fma.rn.f32 	%f255, %f253, %f254, %f250;
	mul.f32 	%f256, %f251, 0fBE8930A4;
	mul.f32 	%f257, %f252, 0fC06ED9EA;
	add.f32 	%f258, %f256, %f257;
	add.s64 	%rd40, %rd39, %rd37;
	ld.global.f32 	%f259, [%rd40];
	fma.rn.f32 	%f416, %f258, %f259, %f255;
	mul.f32 	%f408, %f256, 0fBE8930A4;
	mul.f32 	%f397, %f257, 0fC06ED9EA;
	add.s32 	%r145, %r145, 4;
$L__BB2_19:
	setp.eq.s32 	%p20, %r20, 0;
	@%p20 bra 	$L__BB2_22;
	mul.lo.s32 	%r148, %r145, %r85;
	neg.s32 	%r147, %r20;
$L__BB2_21:
	.pragma "nounroll";
	add.f32 	%f260, %f408, %f397;
	mul.wide.s32 	%rd41, %r148, 4;
	add.s64 	%rd42, %rd1, %rd41;
	ld.global.f32 	%f261, [%rd42];
	fma.rn.f32 	%f416, %f260, %f261, %f416;
	mul.f32 	%f408, %f408, 0fBE8930A4;
	mul.f32 	%f397, %f397, 0fC06ED9EA;
	add.s32 	%r148, %r148, %r85;
	add.s32 	%r147, %r147, 1;
	setp.ne.s32 	%p21, %r147, 0;
	@%p21 bra 	$L__BB2_21;
$L__BB2_22:
	setp.eq.s32 	%p22, %r165, 0;
	cvt.rn.f32.s32 	%f44, %r3;
	mov.f32 	%f417, 0f3F800000;
	@%p22 bra 	$L__BB2_26;
	abs.f32 	%f263, %f44;
	setp.num.f32 	%p23, %f263, %f263;
	@%p23 bra 	$L__BB2_25;
	mov.f32 	%f290, 0fBE8930A4;
	add.rn.f32 	%f417, %f290, %f44;
	bra.uni 	$L__BB2_26;
$L__BB2_25:
	mul.rn.f32 	%f264, %f3, %f44;
	cvt.rni.f32.f32 	%f265, %f264;
	sub.f32 	%f266, %f264, %f265;
	neg.f32 	%f267, %f264;
	fma.rn.f32 	%f268, %f3, %f44, %f267;
	fma.rn.f32 	%f269, %f4, %f44, %f268;
	add.f32 	%f270, %f266, %f269;
	setp.gt.f32 	%p24, %f265, 0f00000000;
	selp.b32 	%r107, 0, -2097152000, %p24;
	setp.lt.f32 	%p25, %f264, 0f00000000;
	selp.f32 	%f271, 0f00000000, 0f7F800000, %p25;
	abs.f32 	%f272, %f264;
	setp.gt.f32 	%p26, %f272, 0f43180000;
	cvt.rzi.s32.f32 	%r108, %f265;
	shl.b32 	%r109, %r108, 23;
	sub.s32 	%r110, %r109, %r107;
	mov.b32 	%f273, %r110;
	add.s32 	%r111, %r107, 2130706432;
	mov.b32 	%f274, %r111;
	fma.rn.f32 	%f275, %f270, 0f391FCB8E, 0f3AAF85ED;
	fma.rn.f32 	%f276, %f275, %f270, 0f3C1D9856;
	fma.rn.f32 	%f277, %f276, %f270, 0f3D6357BB;
	fma.rn.f32 	%f278, %f277, %f270, 0f3E75FDEC;
	fma.rn.f32 	%f279, %f278, %f270, 0f3F317218;
	fma.rn.f32 	%f280, %f279, %f270, 0f3F800000;
	mul.f32 	%f281, %f280, %f274;
	mul.f32 	%f282, %f281, %f273;
	selp.f32 	%f283, %f271, %f282, %p26;
	mul.f32 	%f284, %f44, 0f3F000000;
	cvt.rzi.f32.f32 	%f285, %f284;
	add.f32 	%f286, %f285, %f285;
	sub.f32 	%f287, %f44, %f286;
	abs.f32 	%f288, %f287;
	setp.neu.f32 	%p27, %f288, 0f3F800000;
	neg.f32 	%f289, %f283;
	selp.f32 	%f417, %f283, %f289, %p27;
$L__BB2_26:
	mov.f32 	%f291, 0f3F800000;
	sub.f32 	%f292, %f291, %f417;
	mul.f32 	%f293, %f416, 0fBE8930A4;
	div.rn.f32 	%f294, %f293, %f292;
	st.global.f32 	[%rd1], %f294;
	setp.lt.s32 	%p28, %r165, 2;
	@%p28 bra 	$L__BB2_51;
	sub.s32 	%r167, %r4, %r165;
	and.b32  	%r30, %r1, 7;
	setp.lt.u32 	%p29, %r167, 7;
	mov.b32 	%r153, 1;
	@%p29 bra 	$L__BB2_31;
	and.b32  	%r114, %r1, -8;
	neg.s32 	%r151, %r114;
	shl.b32 	%r32, %r85, 3;
	mov.b32 	%r149, 0;
	mul.wide.s32 	%rd45, %r85, 4;
	mov.u32 	%r150, %r149;
$L__BB2_29:
	.pragma "nounroll";
	mul.wide.s32 	%rd43, %r149, 4;
	add.s64 	%rd44, %rd1, %rd43;
	ld.global.f32 	%f297, [%rd44];
	mul.f32 	%f298, %f297, 0f3E8930A4;
	add.s64 	%rd46, %rd44, %rd45;
	ld.global.f32 	%f299, [%rd46];
	sub.f32 	%f300, %f299, %f298;
	st.global.f32 	[%rd46], %f300;
	mul.f32 	%f301, %f300, 0f3E8930A4;
	add.s64 	%rd47, %rd46, %rd45;
	ld.global.f32 	%f302, [%rd47];
	sub.f32 	%f303, %f302, %f301;
	st.global.f32 	[%rd47], %f303;
	mul.f32 	%f304, %f303, 0f3E8930A4;
	add.s64 	%rd48, %rd47, %rd45;
	ld.global.f32 	%f305, [%rd48];
	sub.f32 	%f306, %f305, %f304;
	st.global.f32 	[%rd48], %f306;
	mul.f32 	%f307, %f306, 0f3E8930A4;
	add.s64 	%rd49, %rd48, %rd45;
	ld.global.f32 	%f308, [%rd49];
	sub.f32 	%f309, %f308, %f307;
	st.global.f32 	[%rd49], %f309;
	mul.f32 	%f310, %f309, 0f3E8930A4;
	add.s64 	%rd50, %rd49, %rd45;
	ld.global.f32 	%f311, [%rd50];
	sub.f32 	%f312, %f311, %f310;
	st.global.f32 	[%rd50], %f312;
	mul.f32 	%f313, %f312, 0f3E8930A4;
	add.s64 	%rd51, %rd50, %rd45;
	ld.global.f32 	%f314, [%rd51];
	sub.f32 	%f315, %f314, %f313;
	st.global.f32 	[%rd51], %f315;
	mul.f32 	%f316, %f315, 0f3E8930A4;
	add.s64 	%rd52, %rd51, %rd45;
	ld.global.f32 	%f317, [%rd52];
	sub.f32 	%f318, %f317, %f316;
	st.global.f32 	[%rd52], %f318;
	mul.f32 	%f319, %f318, 0f3E8930A4;
	add.s64 	%rd53, %rd52, %rd45;
	ld.global.f32 	%f320, [%rd53];
	sub.f32 	%f321, %f320, %f319;
	st.global.f32 	[%rd53], %f321;
	add.s32 	%r151, %r151, 8;
	add.s32 	%r150, %r150, 8;
	add.s32 	%r149, %r149, %r32;
	setp.ne.s32 	%p30, %r151, 0;
	@%p30 bra 	$L__BB2_29;
	add.s32 	%r153, %r150, 1;
$L__BB2_31:
	setp.eq.s32 	%p31, %r30, 0;
	@%p31 bra 	$L__BB2_39;
	and.b32  	%r41, %r1, 3;
	setp.lt.u32 	%p32, %r30, 4;
	@%p32 bra 	$L__BB2_34;
	add.s32 	%r115, %r153, -1;
	mul.lo.s32 	%r116, %r115, %r85;
	mul.wide.s32 	%rd54, %r116, 4;
	add.s64 	%rd55, %rd1, %rd54;
	ld.global.f32 	%f322, [%rd55];
	mul.f32 	%f323, %f322, 0f3E8930A4;
	mul.wide.s32 	%rd56, %r85, 4;
	add.s64 	%rd57, %rd55, %rd56;
	ld.global.f32 	%f324, [%rd57];
	sub.f32 	%f325, %f324, %f323;
	st.global.f32 	[%rd57], %f325;
	mul.f32 	%f326, %f325, 0f3E8930A4;
	add.s64 	%rd58, %rd57, %rd56;
	ld.global.f32 	%f327, [%rd58];
	sub.f32 	%f328, %f327, %f326;
	st.global.f32 	[%rd58], %f328;
	mul.f32 	%f329, %f328, 0f3E8930A4;
	add.s64 	%rd59, %rd58, %rd56;
	ld.global.f32 	%f330, [%rd59];
	sub.f32 	%f331, %f330, %f329;
	st.global.f32 	[%rd59], %f331;
	mul.f32 	%f332, %f331, 0f3E8930A4;
	add.s64 	%rd60, %rd59, %rd56;
	ld.global.f32 	%f333, [%rd60];
	sub.f32 	%f334, %f333, %f332;
	st.global.f32 	[%rd60], %f334;
	add.s32 	%r153, %r153, 4;
$L__BB2_34:
	setp.eq.s32 	%p33, %r41, 0;
	@%p33 bra 	$L__BB2_39;
	setp.eq.s32 	%p34, %r41, 1;
	@%p34 bra 	$L__BB2_37;
	add.s32 	%r117, %r153, -1;
	mul.lo.s32 	%r118, %r117, %r85;
	mul.wide.s32 	%rd61, %r118, 4;
	add.s64 	%rd62, %rd1, %rd61;
	ld.global.f32 	%f335, [%rd62];
	mul.f32 	%f336, %f335, 0f3E8930A4;
	mul.wide.s32 	%rd63, %r85, 4;
	add.s64 	%rd64, %rd62, %rd63;
	ld.global.f32 	%f337, [%rd64];
	sub.f32 	%f338, %f337, %f336;
	st.global.f32 	[%rd64], %f338;
	mul.f32 	%f339, %f338, 0f3E8930A4;
	add.s64 	%rd65, %rd64, %rd63;
	ld.global.f32 	%f340, [%rd65];
	sub.f32 	%f341, %f340, %f339;
	st.global.f32 	[%rd65], %f341;
	add.s32 	%r153, %r153, 2;
$L__BB2_37:
	and.b32  	%r119, %r1, 1;
	setp.eq.b32 	%p35, %r119, 1;
	not.pred 	%p36, %p35;
	@%p36 bra 	$L__BB2_39;
	add.s32 	%r120, %r153, -1;
	mul.lo.s32 	%r121, %r120, %r85;
	mul.wide.s32 	%rd66, %r121, 4;
	add.s64 	%rd67, %rd1, %rd66;
	ld.global.f32 	%f342, [%rd67];
	mul.wide.s32 	%rd68, %r85, 4;
	add.s64 	%rd69, %rd67, %rd68;
	ld.global.f32 	%f343, [%rd69];
	fma.rn.f32 	%f344, %f342, 0fBE8930A4, %f343;
	st.global.f32 	[%rd69], %f344;
$L__BB2_39:
	setp.lt.u32 	%p37, %r167, 7;
	ld.global.f32 	%f345, [%rd2];
	mul.f32 	%f346, %f345, 0f3E58658D;
	st.global.f32 	[%rd2], %f346;
	@%p37 bra 	$L__BB2_43;
	add.s32 	%r122, %r165, -3;
	mul.lo.s32 	%r164, %r85, %r122;
	shl.b32 	%r47, %r85, 3;
	add.s32 	%r123, %r165, -4;
	mul.lo.s32 	%r163, %r85, %r123;
	add.s32 	%r124, %r165, -5;
	mul.lo.s32 	%r162, %r85, %r124;
	add.s32 	%r125, %r165, -6;
	mul.lo.s32 	%r161, %r85, %r125;
	add.s32 	%r126, %r165, -7;
	mul.lo.s32 	%r160, %r85, %r126;
	add.s32 	%r127, %r165, -8;
	mul.lo.s32 	%r159, %r85, %r127;
	add.s32 	%r128, %r165, -9;
	mul.lo.s32 	%r158, %r85, %r128;
	mul.lo.s32 	%r157, %r85, %r167;
	and.b32  	%r129, %r1, -8;
	neg.s32 	%r155, %r129;
$L__BB2_41:
	.pragma "nounroll";
	mul.wide.s32 	%rd70, %r156, 4;
	add.s64 	%rd71, %rd1, %rd70;
	ld.global.f32 	%f347, [%rd71];
	mul.wide.s32 	%rd72, %r157, 4;
	add.s64 	%rd73, %rd1, %rd72;
	ld.global.f32 	%f348, [%rd73];
	sub.f32 	%f349, %f347, %f348;
	mul.f32 	%f350, %f349, 0fBE8930A4;
	st.global.f32 	[%rd73], %f350;
	mul.wide.s32 	%rd74, %r164, 4;
	add.s64 	%rd75, %rd1, %rd74;
	ld.global.f32 	%f351, [%rd75];
	sub.f32 	%f352, %f350, %f351;
	mul.f32 	%f353, %f352, 0fBE8930A4;
	st.global.f32 	[%rd75], %f353;
	mul.wide.s32 	%rd76, %r163, 4;
	add.s64 	%rd77, %rd1, %rd76;
	ld.global.f32 	%f354, [%rd77];
	sub.f32 	%f355, %f353, %f354;
	mul.f32 	%f356, %f355, 0fBE8930A4;
	st.global.f32 	[%rd77], %f356;
	mul.wide.s32 	%rd78, %r162, 4;
	add.s64 	%rd79, %rd1, %rd78;
	ld.global.f32 	%f357, [%rd79];
	sub.f32 	%f358, %f356, %f357;
	mul.f32 	%f359, %f358, 0fBE8930A4;
	st.global.f32 	[%rd79], %f359;
	mul.wide.s32 	%rd80, %r161, 4;
	add.s64 	%rd81, %rd1, %rd80;
	ld.global.f32 	%f360, [%rd81];
	sub.f32 	%f361, %f359, %f360;
	mul.f32 	%f362, %f361, 0fBE8930A4;
	st.global.f32 	[%rd81], %f362;
	mul.wide.s32 	%rd82, %r160, 4;
	add.s64 	%rd83, %rd1, %rd82;
	ld.global.f32 	%f363, [%rd83];
	sub.f32 	%f364, %f362, %f363;
	mul.f32 	%f365, %f364, 0fBE8930A4;
	st.global.f32 	[%rd83], %f365;
	mul.wide.s32 	%rd84, %r159, 4;
	add.s64 	%rd85, %rd1, %rd84;
	ld.global.f32 	%f366, [%rd85];
	sub.f32 	%f367, %f365, %f366;
	mul.f32 	%f368, %f367, 0fBE8930A4;
	st.global.f32 	[%rd85], %f368;
	mul.wide.s32 	%rd86, %r158, 4;
	add.s64 	%rd87, %rd1, %rd86;
	ld.global.f32 	%f369, [%rd87];
	sub.f32 	%f370, %f368, %f369;
	mul.f32 	%f371, %f370, 0fBE8930A4;
	st.global.f32 	[%rd87], %f371;
	add.s32 	%r165, %r165, -8;
	sub.s32 	%r164, %r164, %r47;
	sub.s32 	%r163, %r163, %r47;
	sub.s32 	%r162, %r162, %r47;
	sub.s32 	%r161, %r161, %r47;
	sub.s32 	%r160, %r160, %r47;
	sub.s32 	%r159, %r159, %r47;
	sub.s32 	%r158, %r158, %r47;
	sub.s32 	%r157, %r157, %r47;
	sub.s32 	%r156, %r156, %r47;
	add.s32 	%r155, %r155, 8;
	setp.ne.s32 	%p38, %r155, 0;
	@%p38 bra 	$L__BB2_41;
	add.s32 	%r167, %r165, -2;
$L__BB2_43:
	setp.eq.s32 	%p39, %r30, 0;
	@%p39 bra 	$L__BB2_52;
	and.b32  	%r80, %r1, 3;
	setp.lt.u32 	%p40, %r30, 4;
	@%p40 bra 	$L__BB2_46;
	mul.lo.s32 	%r130, %r167, %r85;
	add.s32 	%r131, %r130, %r85;
	mul.wide.s32 	%rd88, %r131, 4;
	add.s64 	%rd89, %rd1, %rd88;
	ld.global.f32 	%f372, [%rd89];
	mul.wide.s32 	%rd90, %r130, 4;
	add.s64 	%rd91, %rd1, %rd90;
	ld.global.f32 	%f373, [%rd91];
	sub.f32 	%f374, %f372, %f373;
	mul.f32 	%f375, %f374, 0fBE8930A4;
	st.global.f32 	[%rd91], %f375;
	sub.s32 	%r132, %r130, %r85;
	mul.wide.s32 	%rd92, %r132, 4;
	add.s64 	%rd93, %rd1, %rd92;
	ld.global.f32 	%f376, [%rd93];
	sub.f32 	%f377, %f375, %f376;
	mul.f32 	%f378, %f377, 0fBE8930A4;
	st.global.f32 	[%rd93], %f378;
	sub.s32 	%r133, %r132, %r85;
	mul.wide.s32 	%rd94, %r133, 4;
	add.s64 	%rd95, %rd1, %rd94;
	ld.global.f32 	%f379, [%rd95];
	sub.f32 	%f380, %f378, %f379;
	mul.f32 	%f381, %f380, 0fBE8930A4;
	st.global.f32 	[%rd95], %f381;
	sub.s32 	%r134, %r133, %r85;
	mul.wide.s32 	%rd96, %r134, 4;
	add.s64 	%rd97, %rd1, %rd96;
	ld.global.f32 	%f382, [%rd97];
	sub.f32 	%f383, %f381, %f382;
	mul.f32 	%f384, %f383, 0fBE8930A4;
	st.global.f32 	[%rd97], %f384;
	add.s32 	%r167, %r167, -4;
$L__BB2_46:
	setp.eq.s32 	%p41, %r80, 0;
	@%p41 bra 	$L__BB2_52;
	setp.eq.s32 	%p42, %r80, 1;
	@%p42 bra 	$L__BB2_49;
	mul.lo.s32 	%r135, %r167, %r85;
	add.s32 	%r136, %r135, %r85;
	mul.wide.s32 	%rd98, %r136, 4;
	add.s64 	%rd99, %rd1, %rd98;
	ld.global.f32 	%f385, [%rd99];
	mul.wide.s32 	%rd100, %r135, 4;
	add.s64 	%rd101, %rd1, %rd100;
	ld.global.f32 	%f386, [%rd101];
	sub.f32 	%f387, %f385, %f386;
	mul.f32 	%f388, %f387, 0fBE8930A4;
	st.global.f32 	[%rd101], %f388;
	sub.s32 	%r137, %r135, %r85;
	mul.wide.s32 	%rd102, %r137, 4;
	add.s64 	%rd103, %rd1, %rd102;
	ld.global.f32 	%f389, [%rd103];
	sub.f32 	%f390, %f388, %f389;
	mul.f32 	%f391, %f390, 0fBE8930A4;
	st.global.f32 	[%rd103], %f391;
	add.s32 	%r167, %r167, -2;
$L__BB2_49:
	and.b32  	%r138, %r1, 1;
	setp.eq.b32 	%p43, %r138, 1;
	not.pred 	%p44, %p43;
	@%p44 bra 	$L__BB2_52;
	mul.lo.s32 	%r139, %r167, %r85;
	add.s32 	%r140, %r139, %r85;
	mul.wide.s32 	%rd104, %r140, 4;
	add.s64 	%rd105, %rd1, %rd104;
	ld.global.f32 	%f392, [%rd105];
	mul.wide.s32 	%rd106, %r139, 4;
	add.s64 	%rd107, %rd1, %rd106;
	ld.global.f32 	%f393, [%rd107];
	sub.f32 	%f394, %f392, %f393;
	mul.f32 	%f395, %f394, 0fBE8930A4;
	st.global.f32 	[%rd107], %f395;
	bra.uni 	$L__BB2_52;
$L__BB2_51:
	ld.global.f32 	%f295, [%rd2];
	mul.f32 	%f296, %f295, 0f3E58658D;
	st.global.f32 	[%rd2], %f296;
$L__BB2_52:
	ret;

}


// ===== COMPILED SASS (sm_100) =====

	.target	sm_100

	.elftype	@"ET_EXEC"


//--------------------- .note.nv.tkinfo           --------------------------
	.section	.note.nv.tkinfo,"",@"SHT_NOTE"
	.sectionflags	@"SHF_NOTE_NV_TKINFO"
	.tkinfo
        /*0018*/ 	.word	0x00000002
        /*0030*/ 	.string	""
        /*0030*/ 	.string	"ptxas"
        /*0030*/ 	.string	"Cuda compilation tools, release 13.0, V13.0.88"
        /*0030*/ 	.string	"Build cuda_13.0.r13.0/compiler.36424714_0"
        /*0030*/ 	.string	"-arch sm_100 -m 64 "



//--------------------- .note.nv.cuinfo           --------------------------
	.section	.note.nv.cuinfo,"",@"SHT_NOTE"
	.sectionflags	@"SHF_NOTE_NV_CUINFO"
        /*0018*/ 	.short	0x0002
        /*001a*/ 	.short	0x0064
        /*001c*/ 	.short	0x0082
	.zero		2


//--------------------- .nv.info                  --------------------------
	.section	.nv.info,"",@"SHT_CUDA_INFO"
	.align	4


	//----- nvinfo : EIATTR_REGCOUNT
	.align		4
        /*0000*/ 	.byte	0x04, 0x2f
        /*0002*/ 	.short	(.L_1 - .L_0)
	.align		4
.L_0:
        /*0004*/ 	.word	index@(_Z9copy_dataPfS_)
        /*0008*/ 	.word	0x0000000a


	//----- nvinfo : EIATTR_FRAME_SIZE
	.align		4
.L_1:
        /*000c*/ 	.byte	0x04, 0x11
        /*000e*/ 	.short	(.L_3 - .L_2)
	.align		4
.L_2:
        /*0010*/ 	.word	index@(_Z9copy_dataPfS_)
        /*0014*/ 	.word	0x00000000


	//----- nvinfo : EIATTR_REGCOUNT
	.align		4
.L_3:
        /*0018*/ 	.byte	0x04, 0x2f
        /*001a*/ 	.short	(.L_5 - .L_4)
	.align		4
.L_4:
        /*001c*/ 	.word	index@(_Z13compute_linesPKfPfii)
        /*0020*/ 	.word	0x00000020


	//----- nvinfo : EIATTR_FRAME_SIZE
	.align		4
.L_5:
        /*0024*/ 	.byte	0x04, 0x11
        /*0026*/ 	.short	(.L_7 - .L_6)
	.align		4
.L_6:
        /*0028*/ 	.word	index@($__internal_1_$__cuda_sm3x_div_rn_noftz_f32_slowpath)
        /*002c*/ 	.word	0x00000000


	//----- nvinfo : EIATTR_FRAME_SIZE
	.align		4
.L_7:
        /*0030*/ 	.byte	0x04, 0x11
        /*0032*/ 	.short	(.L_9 - .L_8)
	.align		4
.L_8:
        /*0034*/ 	.word	index@(_Z13compute_linesPKfPfii)
        /*0038*/ 	.word	0x00000000


	//----- nvinfo : EIATTR_REGCOUNT
	.align		4
.L_9:
        /*003c*/ 	.byte	0x04, 0x2f
        /*003e*/ 	.short	(.L_11 - .L_10)
	.align		4
.L_10:
        /*0040*/ 	.word	index@(_Z12compute_colsPKfPfii)
        /*0044*/ 	.word	0x00000020


	//----- nvinfo : EIATTR_FRAME_SIZE
	.align		4
.L_11:
        /*0048*/ 	.byte	0x04, 0x11
        /*004a*/ 	.short	(.L_13 - .L_12)
	.align		4
.L_12:
        /*004c*/ 	.word	index@($__internal_0_$__cuda_sm3x_div_rn_noftz_f32_slowpath)
        /*0050*/ 	.word	0x00000000


	//----- nvinfo : EIATTR_FRAME_SIZE
	.align		4
.L_13:
        /*0054*/ 	.byte	0x04, 0x11
        /*0056*/ 	.short	(.L_15 - .L_14)
	.align		4
.L_14:
        /*0058*/ 	.word	index@(_Z12compute_colsPKfPfii)
        /*005c*/ 	.word	0x00000000


	//----- nvinfo : EIATTR_MIN_STACK_SIZE
	.align		4
.L_15:
        /*0060*/ 	.byte	0x04, 0x12
        /*0062*/ 	.short	(.L_17 - .L_16)
	.align		4
.L_16:
        /*0064*/ 	.word	index@(_Z12compute_colsPKfPfii)
        /*0068*/ 	.word	0x00000000


	//----- nvinfo : EIATTR_MIN_STACK_SIZE
	.align		4
.L_17:
        /*006c*/ 	.byte	0x04, 0x12
        /*006e*/ 	.short	(.L_19 - .L_18)
	.align		4
.L_18:
        /*0070*/ 	.word	index@(_Z13compute_linesPKfPfii)
        /*0074*/ 	.word	0x00000000


	//----- nvinfo : EIATTR_MIN_STACK_SIZE
	.align		4
.L_19:
        /*0078*/ 	.byte	0x04, 0x12
        /*007a*/ 	.short	(.L_21 - .L_20)
	.align		4
.L_20:
        /*007c*/ 	.word	index@(_Z9copy_dataPfS_)
        /*0080*/ 	.word	0x00000000
.L_21:


//--------------------- .nv.compat                --------------------------
	.section	.nv.compat,"",@"SHT_CUDA_COMPAT_INFO"
	.align	4
        /*0000*/ 	.byte	0x02, 0x09, 0x00, 0x00, 0x02, 0x02, 0x01, 0x00, 0x02, 0x05, 0x05, 0x00, 0x03, 0x07, 0x01, 0x01
        /*0010*/ 	.byte	0x02, 0x03, 0x00, 0x00, 0x02, 0x06, 0x01, 0x00, 0x04, 0x0b, 0x08, 0x00, 0x01, 0x00, 0x00, 0x00
        /*0020*/ 	.byte	0x00, 0x00, 0x00, 0x00


//--------------------- .nv.info._Z12compute_colsPKfPfii --------------------------
	.section	.nv.info._Z12compute_colsPKfPfii,"",@"SHT_CUDA_INFO"
	.sectionflags	@""
	.align	4


	//----- nvinfo : EIATTR_CUDA_API_VERSION
	.align		4
        /*0000*/ 	.byte	0x04, 0x37
        /*0002*/ 	.short	(.L_23 - .L_22)
.L_22:
        /*0004*/ 	.word	0x00000082


	//----- nvinfo : EIATTR_KPARAM_INFO
	.align		4
.L_23:
        /*0008*/ 	.byte	0x04, 0x17
        /*000a*/ 	.short	(.L_25 - .L_24)
.L_24:
        /*000c*/ 	.word	0x00000000
        /*0010*/ 	.short	0x0003
        /*0012*/ 	.short	0x0014
        /*0014*/ 	.byte	0x00, 0xf0, 0x11, 0x00


	//----- nvinfo : EIATTR_KPARAM_INFO
	.align		4
.L_25:
        /*0018*/ 	.byte	0x04, 0x17
        /*001a*/ 	.short	(.L_27 - .L_26)
.L_26:
        /*001c*/ 	.word	0x00000000
        /*0020*/ 	.short	0x0002
        /*0022*/ 	.short	0x0010
        /*0024*/ 	.byte	0x00, 0xf0, 0x11, 0x00


	//----- nvinfo : EIATTR_KPARAM_INFO
	.align		4
.L_27:
        /*0028*/ 	.byte	0x04, 0x17
        /*002a*/ 	.short	(.L_29 - .L_28)
.L_28:
        /*002c*/ 	.word	0x00000000
        /*0030*/ 	.short	0x0001
        /*0032*/ 	.short	0x0008
        /*0034*/ 	.byte	0x00, 0xf5, 0x21, 0x00


	//----- nvinfo : EIATTR_KPARAM_INFO
	.align		4
.L_29:
        /*0038*/ 	.byte	0x04, 0x17
        /*003a*/ 	.short	(.L_31 - .L_30)
.L_30:
        /*003c*/ 	.word	0x00000000
        /*0040*/ 	.short	0x0000
        /*0042*/ 	.short	0x0000
        /*0044*/ 	.byte	0x00, 0xf5, 0x21, 0x00


	//----- nvinfo : EIATTR_SPARSE_MMA_MASK
	.align		4
.L_31:
        /*0048*/ 	.byte	0x03, 0x50
        /*004a*/ 	.short	0x0000


	//----- nvinfo : EIATTR_MAXREG_COUNT
	.align		4
        /*004c*/ 	.byte	0x03, 0x1b
        /*004e*/ 	.short	0x00ff


	//----- nvinfo : EIATTR_MERCURY_ISA_VERSION
	.align		4
        /*0050*/ 	.byte	0x03, 0x5f
        /*0052*/ 	.short	0x0101


	//----- nvinfo : EIATTR_VRC_CTA_INIT_COUNT
	.align		4
        /*0054*/ 	.byte	0x02, 0x4a
	.zero		1
	.zero		1


	//----- nvinfo : EIATTR_EXIT_INSTR_OFFSETS
	.align		4
        /*0058*/ 	.byte	0x04, 0x1c
        /*005a*/ 	.short	(.L_33 - .L_32)


	//   ....[0]....
.L_32:
        /*005c*/ 	.word	0x00002460


	//   ....[1]....
        /*0060*/ 	.word	0x00002680


	//   ....[2]....
        /*0064*/ 	.word	0x000027e0


	//   ....[3]....
        /*0068*/ 	.word	0x00002890


	//   ....[4]....
        /*006c*/ 	.word	0x000028d0


	//----- nvinfo : EIATTR_CRS_STACK_SIZE
	.align		4
.L_33:
        /*0070*/ 	.byte	0x04, 0x1e
        /*0072*/ 	.short	(.L_35 - .L_34)
.L_34:
        /*0074*/ 	.word	0x00000000


	//----- nvinfo : EIATTR_CBANK_PARAM_SIZE
	.align		4
.L_35:
        /*0078*/ 	.byte	0x03, 0x19
        /*007a*/ 	.short	0x0018


	//----- nvinfo : EIATTR_PARAM_CBANK
	.align		4
        /*007c*/ 	.byte	0x04, 0x0a
        /*007e*/ 	.short	(.L_37 - .L_36)
	.align		4
.L_36:
        /*0080*/ 	.word	index@(.nv.constant0._Z12compute_colsPKfPfii)
        /*0084*/ 	.short	0x0380
        /*0086*/ 	.short	0x0018


	//----- nvinfo : EIATTR_SW_WAR
	.align		4
.L_37:
        /*0088*/ 	.byte	0x04, 0x36
        /*008a*/ 	.short	(.L_39 - .L_38)
.L_38:
        /*008c*/ 	.word	0x00000008
.L_39:


//--------------------- .nv.info._Z13compute_linesPKfPfii --------------------------
	.section	.nv.info._Z13compute_linesPKfPfii,"",@"SHT_CUDA_INFO"
	.sectionflags	@""
	.align	4


	//----- nvinfo : EIATTR_CUDA_API_VERSION
	.align		4
        /*0000*/ 	.byte	0x04, 0x37
        /*0002*/ 	.short	(.L_41 - .L_40)
.L_40:
        /*0004*/ 	.word	0x00000082


	//----- nvinfo : EIATTR_KPARAM_INFO
	.align		4
.L_41:
        /*0008*/ 	.byte	0x04, 0x17
        /*000a*/ 	.short	(.L_43 - .L_42)
.L_42:
        /*000c*/ 	.word	0x00000000
        /*0010*/ 	.short	0x0003
        /*0012*/ 	.short	0x0014
        /*0014*/ 	.byte	0x00, 0xf0, 0x11, 0x00


	//----- nvinfo : EIATTR_KPARAM_INFO
	.align		4
.L_43:
        /*0018*/ 	.byte	0x04, 0x17
        /*001a*/ 	.short	(.L_45 - .L_44)
.L_44:
        /*001c*/ 	.word	0x00000000
        /*0020*/ 	.short	0x0002
        /*0022*/ 	.short	0x0010
        /*0024*/ 	.byte	0x00, 0xf0, 0x11, 0x00


	//----- nvinfo : EIATTR_KPARAM_INFO
	.align		4
.L_45:
        /*0028*/ 	.byte	0x04, 0x17
        /*002a*/ 	.short	(.L_47 - .L_46)
.L_46:
        /*002c*/ 	.word	0x00000000
        /*0030*/ 	.short	0x0001
        /*0032*/ 	.short	0x0008
        /*0034*/ 	.byte	0x00, 0xf5, 0x21, 0x00


	//----- nvinfo : EIATTR_KPARAM_INFO
	.align		4
.L_47:
        /*0038*/ 	.byte	0x04, 0x17
        /*003a*/ 	.short	(.L_49 - .L_48)
.L_48:
        /*003c*/ 	.word	0x00000000
        /*0040*/ 	.short	0x0000
        /*0042*/ 	.short	0x0000
        /*0044*/ 	.byte	0x00, 0xf5, 0x21, 0x00


	//----- nvinfo : EIATTR_SPARSE_MMA_MASK
	.align		4
.L_49:
        /*0048*/ 	.byte	0x03, 0x50
        /*004a*/ 	.short	0x0000


	//----- nvinfo : EIATTR_MAXREG_COUNT
	.align		4
        /*004c*/ 	.byte	0x03, 0x1b
        /*004e*/ 	.short	0x00ff


	//----- nvinfo : EIATTR_MERCURY_ISA_VERSION
	.align		4
        /*0050*/ 	.byte	0x03, 0x5f
        /*0052*/ 	.short	0x0101


	//----- nvinfo : EIATTR_VRC_CTA_INIT_COUNT
	.align		4
        /*0054*/ 	.byte	0x02, 0x4a
	.zero		1
	.zero		1


	//----- nvinfo : EIATTR_EXIT_INSTR_OFFSETS
	.align		4
        /*0058*/ 	.byte	0x04, 0x1c
        /*005a*/ 	.short	(.L_51 - .L_50)


	//   ....[0]....
.L_50:
        /*005c*/ 	.word	0x000028d0


	//   ....[1]....
        /*0060*/ 	.word	0x00002c30


	//   ....[2]....
        /*0064*/ 	.word	0x00002e10


	//   ....[3]....
        /*0068*/ 	.word	0x00002eb0


	//   ....[4]....
        /*006c*/ 	.word	0x00002f10


	//----- nvinfo : EIATTR_CRS_STACK_SIZE
	.align		4
.L_51:
        /*0070*/ 	.byte	0x04, 0x1e
        /*0072*/ 	.short	(.L_53 - .L_52)
.L_52:
        /*0074*/ 	.word	0x00000000


	//----- nvinfo : EIATTR_CBANK_PARAM_SIZE
	.align		4
.L_53:
        /*0078*/ 	.byte	0x03, 0x19
        /*007a*/ 	.short	0x0018


	//----- nvinfo : EIATTR_PARAM_CBANK
	.align		4
        /*007c*/ 	.byte	0x04, 0x0a
        /*007e*/ 	.short	(.L_55 - .L_54)
	.align		4
.L_54:
        /*0080*/ 	.word	index@(.nv.constant0._Z13compute_linesPKfPfii)
        /*0084*/ 	.short	0x0380
        /*0086*/ 	.short	0x0018


	//----- nvinfo : EIATTR_SW_WAR
	.align		4
.L_55:
        /*0088*/ 	.byte	0x04, 0x36
        /*008a*/ 	.short	(.L_57 - .L_56)
.L_56:
        /*008c*/ 	.word	0x00000008
.L_57:


//--------------------- .nv.info._Z9copy_dataPfS_ --------------------------
	.section	.nv.info._Z9copy_dataPfS_,"",@"SHT_CUDA_INFO"
	.sectionflags	@""
	.align	4


	//----- nvinfo : EIATTR_CUDA_API_VERSION
	.align		4
        /*0000*/ 	.byte	0x04, 0x37
        /*0002*/ 	.short	(.L_59 - .L_58)
.L_58:
        /*0004*/ 	.word	0x00000082


	//----- nvinfo : EIATTR_KPARAM_INFO
	.align		4
.L_59:
        /*0008*/ 	.byte	0x04, 0x17
        /*000a*/ 	.short	(.L_61 - .L_60)
.L_60:
        /*000c*/ 	.word	0x00000000
        /*0010*/ 	.short	0x0001
        /*0012*/ 	.short	0x0008
        /*0014*/ 	.byte	0x00, 0xf5, 0x21, 0x00


	//----- nvinfo : EIATTR_KPARAM_INFO
	.align		4
.L_61:
        /*0018*/ 	.byte	0x04, 0x17
        /*001a*/ 	.short	(.L_63 - .L_62)
.L_62:
        /*001c*/ 	.word	0x00000000
        /*0020*/ 	.short	0x0000
        /*0022*/ 	.short	0x0000
        /*0024*/ 	.byte	0x00, 0xf5, 0x21, 0x00


	//----- nvinfo : EIATTR_SPARSE_MMA_MASK
	.align		4
.L_63:
        /*0028*/ 	.byte	0x03, 0x50
        /*002a*/ 	.short	0x0000


	//----- nvinfo : EIATTR_MAXREG_COUNT
	.align		4
        /*002c*/ 	.byte	0x03, 0x1b
        /*002e*/ 	.short	0x00ff


	//----- nvinfo : EIATTR_MERCURY_ISA_VERSION
	.align		4
        /*0030*/ 	.byte	0x03, 0x5f
        /*0032*/ 	.short	0x0101


	//----- nvinfo : EIATTR_VRC_CTA_INIT_COUNT
	.align		4
        /*0034*/ 	.byte	0x02, 0x4a
	.zero		1
	.zero		1


	//----- nvinfo : EIATTR_EXIT_INSTR_OFFSETS
	.align		4
        /*0038*/ 	.byte	0x04, 0x1c
        /*003a*/ 	.short	(.L_65 - .L_64)


	//   ....[0]....
.L_64:
        /*003c*/ 	.word	0x000000d0


	//----- nvinfo : EIATTR_CBANK_PARAM_SIZE
	.align		4
.L_65:
        /*0040*/ 	.byte	0x03, 0x19
        /*0042*/ 	.short	0x0010


	//----- nvinfo : EIATTR_PARAM_CBANK
	.align		4
        /*0044*/ 	.byte	0x04, 0x0a
        /*0046*/ 	.short	(.L_67 - .L_66)
	.align		4
.L_66:
        /*0048*/ 	.word	index@(.nv.constant0._Z9copy_dataPfS_)
        /*004c*/ 	.short	0x0380
        /*004e*/ 	.short	0x0010


	//----- nvinfo : EIATTR_SW_WAR
	.align		4
.L_67:
        /*0050*/ 	.byte	0x04, 0x36
        /*0052*/ 	.short	(.L_69 - .L_68)
.L_68:
        /*0054*/ 	.word	0x00000008
.L_69:


//--------------------- .nv.callgraph             --------------------------
	.section	.nv.callgraph,"",@"SHT_CUDA_CALLGRAPH"
	.align	4
	.sectionentsize	8
	.align		4
        /*0000*/ 	.word	0x00000000
	.align		4
        /*0004*/ 	.word	0xffffffff
	.align		4
        /*0008*/ 	.word	0x00000000
	.align		4
        /*000c*/ 	.word	0xfffffffe
	.align		4
        /*0010*/ 	.word	0x00000000
	.align		4
        /*0014*/ 	.word	0xfffffffd
	.align		4
        /*0018*/ 	.word	0x00000000
	.align		4
        /*001c*/ 	.word	0xfffffffc


//--------------------- .text._Z12compute_colsPKfPfii --------------------------
	.section	.text._Z12compute_colsPKfPfii,"ax",@progbits
	.align	128
        .global         _Z12compute_colsPKfPfii
        .type           _Z12compute_colsPKfPfii,@function
        .size           _Z12compute_colsPKfPfii,(.L_x_72 - _Z12compute_colsPKfPfii)
        .other          _Z12compute_colsPKfPfii,@"STO_CUDA_ENTRY STV_DEFAULT"
_Z12compute_colsPKfPfii:
.text._Z12compute_colsPKfPfii:
[----:B------:R-:W-:Y:S01]  /*0000*/  LDC R1, c[0x0][0x37c] ;  /* 0x0000df00ff017b82 */ /* 0x000fe20000000800 */
[----:B------:R-:W0:Y:S07]  /*0010*/  S2R R0, SR_TID.X ;  /* 0x0000000000007919 */ /* 0x000e2e0000002100 */
[----:B------:R-:W0:Y:S01]  /*0020*/  S2UR UR4, SR_CTAID.X ;  /* 0x00000000000479c3 */ /* 0x000e220000002500 */
[----:B------:R-:W1:Y:S01]  /*0030*/  LDCU UR5, c[0x0][0x390] ;  /* 0x00007200ff0577ac */ /* 0x000e620008000800 */
[----:B------:R-:W2:Y:S06]  /*0040*/  LDCU.64 UR6, c[0x0][0x358] ;  /* 0x00006b00ff0677ac */ /* 0x000eac0008000a00 */
[----:B------:R-:W0:Y:S08]  /*0050*/  LDC R3, c[0x0][0x360] ;  /* 0x0000d800ff037b82 */ /* 0x000e300000000800 */
[----:B------:R-:W3:Y:S08]  /*0060*/  LDC R10, c[0x0][0x394] ;  /* 0x0000e500ff0a7b82 */ /* 0x000ef00000000800 */
[----:B------:R-:W4:Y:S01]  /*0070*/  LDC.64 R12, c[0x0][0x388] ;  /* 0x0000e200ff0c7b82 */ /* 0x000f220000000a00 */
[----:B0-----:R-:W-:Y:S01]  /*0080*/  IMAD R3, R3, UR4, R0 ;  /* 0x0000000403037c24 */ /* 0x001fe2000f8e0200 */
[----:B---3--:R-:W-:-:S05]  /*0090*/  IADD3 R0, PT, PT, R10, -0x1, RZ ;  /* 0xffffffff0a007810 */ /* 0x008fca0007ffe0ff */
[----:B-1----:R-:W-:Y:S02]  /*00a0*/  IMAD R2, R0, UR5, RZ ;  /* 0x0000000500027c24 */ /* 0x002fe4000f8e02ff */
[----:B----4-:R-:W-:-:S05]  /*00b0*/  IMAD.WIDE.U32 R12, R3, 0x4, R12 ;  /* 0x00000004030c7825 */ /* 0x010fca00078e000c */
[----:B--2---:R0:W5:Y:S01]  /*00c0*/  LDG.E R5, desc[UR6][R12.64] ;  /* 0x000000060c057981 */ /* 0x004162000c1e1900 */
[----:B------:R-:W-:-:S05]  /*00d0*/  IMAD.WIDE R14, R2, 0x4, R12 ;  /* 0x00000004020e7825 */ /* 0x000fca00078e020c */
[----:B------:R0:W5:Y:S01]  /*00e0*/  LDG.E R6, desc[UR6][R14.64] ;  /* 0x000000060e067981 */ /* 0x000162000c1e1900 */
[----:B------:R-:W-:Y:S01]  /*00f0*/  HFMA2 R3, -RZ, RZ, 1.9296875, -0.048675537109375 ;  /* 0x3fb8aa3bff037431 */ /* 0x000fe200000001ff */
[----:B------:R-:W-:Y:S02]  /*0100*/  MOV R4, 0x31137cd7 ;  /* 0x31137cd700047802 */ /* 0x000fe40000000f00 */
[----:B------:R-:W-:-:S03]  /*0110*/  MOV R8, 0x3d8df1c8 ;  /* 0x3d8df1c800087802 */ /* 0x000fc60000000f00 */
[----:B------:R-:W-:-:S04]  /*0120*/  FFMA R3, -R4, R3, 4.5025693395928101381e-08 ;  /* 0x3341624604037423 */ /* 0x000fc80000000103 */
[----:B------:R-:W-:Y:S01]  /*0130*/  FFMA R3, R8, 1.9251366722983220825e-08, R3 ;  /* 0x32a55e3408037823 */ /* 0x000fe20000000003 */
[----:B------:R-:W-:-:S03]  /*0140*/  ISETP.NE.AND P0, PT, R10, RZ, PT ;  /* 0x000000ff0a00720c */ /* 0x000fc60003f05270 */
[----:B------:R-:W-:-:S04]  /*0150*/  FFMA R3, -R4, 0.0017338222824037075043, R3 ;  /* 0x3ae3416c04037823 */ /* 0x000fc80000000103 */
[----:B------:R-:W-:-:S04]  /*0160*/  FFMA R4, R8, 0.00057794078020378947258, R3 ;  /* 0x3a1780f308047823 */ /* 0x000fc80000000003 */
[----:B------:R-:W-:Y:S01]  /*0170*/  FADD R3, R4, -1.9000085592269897461 ;  /* 0xbff3337b04037421 */ /* 0x000fe20000000000 */
[----:B------:R-:W-:-:S03]  /*0180*/  HFMA2 R8, -RZ, RZ, 1.875, 0 ;  /* 0x3f800000ff087431 */ /* 0x000fc600000001ff */
[----:B------:R-:W-:Y:S01]  /*0190*/  FADD R7, R3, 1.9000085592269897461 ;  /* 0x3ff3337b03077421 */ /* 0x000fe20000000000 */
[----:B------:R-:W-:-:S03]  /*01a0*/  HFMA2 R9, -RZ, RZ, 1.875, 0 ;  /* 0x3f800000ff097431 */ /* 0x000fc600000001ff */
[----:B------:R-:W-:Y:S01]  /*01b0*/  FADD R4, R4, -R7 ;  /* 0x8000000704047221 */ /* 0x000fe20000000000 */
[----:B------:R-:W-:Y:S01]  /*01c0*/  MOV R7, 0x406ed9ea ;  /* 0x406ed9ea00077802 */ /* 0x000fe20000000f00 */
[----:B0-----:R-:W-:Y:S06]  /*01d0*/  @!P0 BRA `(.L_x_0) ;  /* 0x0000000000848947 */ /* 0x001fec0003800000 */
[----:B------:R-:W-:-:S04]  /*01e0*/  I2FP.F32.S32 R10, R10 ;  /* 0x0000000a000a7245 */ /* 0x000fc80000201400 */
[----:B------:R-:W-:-:S13]  /*01f0*/  FSETP.NAN.AND P0, PT, |R10|, |R10|, PT ;  /* 0x4000000a0a00720b */ /* 0x000fda0003f08200 */
[----:B------:R-:W-:Y:S01]  /*0200*/  @P0 FADD R9, R10, -0.26794922351837158203 ;  /* 0xbe8930a40a090421 */ /* 0x000fe20000000000 */
[----:B------:R-:W-:Y:S06]  /*0210*/  @P0 BRA `(.L_x_0) ;  /* 0x0000000000740947 */ /* 0x000fec0003800000 */
[CC--:B------:R-:W-:Y:S01]  /*0220*/  FMUL R9, R10.reuse, R3.reuse ;  /* 0x000000030a097220 */ /* 0x0c0fe20000400000 */
[----:B------:R-:W-:Y:S01]  /*0230*/  MOV R20, 0x391fcb8e ;  /* 0x391fcb8e00147802 */ /* 0x000fe20000000f00 */
[C---:B------:R-:W-:Y:S02]  /*0240*/  FMUL R19, R10.reuse, 0.5 ;  /* 0x3f0000000a137820 */ /* 0x040fe40000400000 */
[----:B------:R-:W0:Y:S01]  /*0250*/  FRND R16, R9 ;  /* 0x0000000900107307 */ /* 0x000e220000201000 */
[----:B------:R-:W-:Y:S01]  /*0260*/  FFMA R11, R10, R3, -R9 ;  /* 0x000000030a0b7223 */ /* 0x000fe20000000809 */
[----:B------:R-:W-:-:S03]  /*0270*/  FSETP.GT.AND P0, PT, |R9|, 152, PT ;  /* 0x431800000900780b */ /* 0x000fc60003f04200 */
[----:B------:R-:W-:-:S03]  /*0280*/  FFMA R18, R10, R4, R11 ;  /* 0x000000040a127223 */ /* 0x000fc6000000000b */
[----:B------:R-:W1:Y:S01]  /*0290*/  FRND.TRUNC R19, R19 ;  /* 0x0000001300137307 */ /* 0x000e62000020d000 */
[----:B0-----:R-:W-:-:S07]  /*02a0*/  FADD R11, R9, -R16 ;  /* 0x80000010090b7221 */ /* 0x001fce0000000000 */
[----:B------:R0:W2:Y:S01]  /*02b0*/  F2I.NTZ R17, R9 ;  /* 0x0000000900117305 */ /* 0x0000a20000203100 */
[----:B------:R-:W-:Y:S01]  /*02c0*/  FSETP.GT.AND P1, PT, R16, RZ, PT ;  /* 0x000000ff1000720b */ /* 0x000fe20003f24000 */
[----:B------:R-:W-:-:S03]  /*02d0*/  FADD R11, R11, R18 ;  /* 0x000000120b0b7221 */ /* 0x000fc60000000000 */
[----:B------:R-:W-:Y:S01]  /*02e0*/  SEL R16, RZ, 0x83000000, P1 ;  /* 0x83000000ff107807 */ /* 0x000fe20000800000 */
[----:B------:R-:W-:Y:S01]  /*02f0*/  FFMA R18, R11, R20, 0.0013391353422775864601 ;  /* 0x3aaf85ed0b127423 */ /* 0x000fe20000000014 */
[----:B-1----:R-:W-:Y:S01]  /*0300*/  FADD R21, R19, R19 ;  /* 0x0000001313157221 */ /* 0x002fe20000000000 */
[----:B------:R-:W-:Y:S02]  /*0310*/  FSETP.GEU.AND P1, PT, R9, RZ, PT ;  /* 0x000000ff0900720b */ /* 0x000fe40003f2e000 */
[C---:B------:R-:W-:Y:S01]  /*0320*/  FFMA R18, R11.reuse, R18, 0.0096188392490148544312 ;  /* 0x3c1d98560b127423 */ /* 0x040fe20000000012 */
[----:B------:R-:W-:Y:S01]  /*0330*/  FADD R21, R10, -R21 ;  /* 0x800000150a157221 */ /* 0x000fe20000000000 */
[----:B0-----:R-:W-:Y:S02]  /*0340*/  FSEL R9, RZ, +INF , !P1 ;  /* 0x7f800000ff097808 */ /* 0x001fe40004800000 */
[----:B------:R-:W-:Y:S01]  /*0350*/  FFMA R18, R11, R18, 0.055503588169813156128 ;  /* 0x3d6357bb0b127423 */ /* 0x000fe20000000012 */
[----:B--2---:R-:W-:-:S02]  /*0360*/  LEA R17, R17, -R16, 0x17 ;  /* 0x8000001011117211 */ /* 0x004fc400078eb8ff */
[----:B------:R-:W-:Y:S01]  /*0370*/  FSETP.NEU.AND P1, PT, |R21|, 1, PT ;  /* 0x3f8000001500780b */ /* 0x000fe20003f2d200 */
[----:B------:R-:W-:-:S04]  /*0380*/  FFMA R18, R11, R18, 0.24022644758224487305 ;  /* 0x3e75fdec0b127423 */ /* 0x000fc80000000012 */
[----:B------:R-:W-:Y:S01]  /*0390*/  FFMA R20, R11, R18, 0.69314718246459960938 ;  /* 0x3f3172180b147423 */ /* 0x000fe20000000012 */
[----:B------:R-:W-:-:S03]  /*03a0*/  IADD3 R18, PT, PT, R16, 0x7f000000, RZ ;  /* 0x7f00000010127810 */ /* 0x000fc60007ffe0ff */
[----:B------:R-:W-:-:S04]  /*03b0*/  FFMA R11, R11, R20, 1 ;  /* 0x3f8000000b0b7423 */ /* 0x000fc80000000014 */
[----:B------:R-:W-:-:S04]  /*03c0*/  FMUL R18, R18, R11 ;  /* 0x0000000b12127220 */ /* 0x000fc80000400000 */
[----:B------:R-:W-:-:S05]  /*03d0*/  @!P0 FMUL R9, R17, R18 ;  /* 0x0000001211098220 */ /* 0x000fca0000400000 */
[----:B------:R-:W-:-:S07]  /*03e0*/  FSEL R9, R9, -R9, P1 ;  /* 0x8000000909097208 */ /* 0x000fce0000800000 */
.L_x_0:
[----:B-----5:R-:W-:Y:S01]  /*03f0*/  FFMA R5, R6, R9, R5 ;  /* 0x0000000906057223 */ /* 0x020fe20000000005 */
[----:B------:R-:W-:Y:S01]  /*0400*/  FFMA R8, -R7, 0.26794922351837158203, R8 ;  /* 0x3e8930a407087823 */ /* 0x000fe20000000108 */
[----:B------:R-:W0:Y:S01]  /*0410*/  LDCU UR5, c[0x0][0x394] ;  /* 0x00007280ff0577ac */ /* 0x000e220008000800 */
[----:B------:R-:W-:Y:S01]  /*0420*/  BSSY.RECONVERGENT B0, `(.L_x_1) ;  /* 0x000000c000007945 */ /* 0x000fe20003800200 */
[----:B------:R-:W-:Y:S01]  /*0430*/  FMUL R5, R5, 0.73205077648162841797 ;  /* 0x3f3b67ae05057820 */ /* 0x000fe20000400000 */
[----:B------:R-:W-:-:S03]  /*0440*/  FFMA R8, R8, -R7, -3.7320504188537597656 ;  /* 0xc06ed9ea08087423 */ /* 0x000fc60000000807 */
[----:B------:R-:W1:Y:S01]  /*0450*/  FCHK P0, R5, -0.26794922351837158203 ;  /* 0xbe8930a405007902 */ /* 0x000e620000000000 */
[----:B------:R-:W-:-:S04]  /*0460*/  FFMA R27, R5, R8, RZ ;  /* 0x00000008051b7223 */ /* 0x000fc800000000ff */
[----:B------:R-:W-:-:S04]  /*0470*/  FFMA R6, R27, 0.26794922351837158203, R5 ;  /* 0x3e8930a41b067823 */ /* 0x000fc80000000005 */
[----:B------:R-:W-:Y:S01]  /*0480*/  FFMA R27, R8, R6, R27 ;  /* 0x00000006081b7223 */ /* 0x000fe2000000001b */
[----:B01----:R-:W-:Y:S06]  /*0490*/  @!P0 BRA `(.L_x_2) ;  /* 0x0000000000108947 */ /* 0x003fec0003800000 */
[----:B------:R-:W-:Y:S01]  /*04a0*/  HFMA2 R6, -RZ, RZ, -1.6337890625, 0.14501953125 ;  /* 0xbe8930a4ff067431 */ /* 0x000fe200000001ff */
[----:B------:R-:W-:-:S07]  /*04b0*/  MOV R10, 0x4d0 ;  /* 0x000004d0000a7802 */ /* 0x000fce0000000f00 */
[----:B------:R-:W-:Y:S05]  /*04c0*/  CALL.REL.NOINC `($__internal_0_$__cuda_sm3x_div_rn_noftz_f32_slowpath) ;  /* 0x0000002400047944 */ /* 0x000fea0003c00000 */
[----:B------:R-:W-:-:S07]  /*04d0*/  MOV R27, R5 ;  /* 0x00000005001b7202 */ /* 0x000fce0000000f00 */
.L_x_2:
[----:B------:R-:W-:Y:S05]  /*04e0*/  BSYNC.RECONVERGENT B0 ;  /* 0x0000000000007941 */ /* 0x000fea0003800200 */
.L_x_1:
[----:B------:R-:W0:Y:S01]  /*04f0*/  LDC R5, c[0x0][0x394] ;  /* 0x0000e500ff057b82 */ /* 0x000e220000000800 */
[----:B------:R-:W-:Y:S01]  /*0500*/  HFMA2 R9, -RZ, RZ, 1.875, 0 ;  /* 0x3f800000ff097431 */ /* 0x000fe200000001ff */
[C---:B0-----:R-:W-:Y:S02]  /*0510*/  SHF.L.U32 R6, R5.reuse, 0x1, RZ ;  /* 0x0000000105067819 */ /* 0x041fe400000006ff */
[----:B------:R-:W-:Y:S02]  /*0520*/  ISETP.GE.AND P0, PT, R5, 0x3, PT ;  /* 0x000000030500780c */ /* 0x000fe40003f06270 */
[----:B------:R-:W-:-:S04]  /*0530*/  IADD3 R8, PT, PT, R6, -0x2, RZ ;  /* 0xfffffffe06087810 */ /* 0x000fc80007ffe0ff */
[----:B------:R-:W-:-:S13]  /*0540*/  ISETP.NE.AND P1, PT, R8, RZ, PT ;  /* 0x000000ff0800720c */ /* 0x000fda0003f25270 */
[----:B------:R-:W-:Y:S05]  /*0550*/  @!P1 BRA `(.L_x_3) ;  /* 0x0000000000849947 */ /* 0x000fea0003800000 */
[----:B------:R-:W-:-:S04]  /*0560*/  I2FP.F32.S32 R10, R8 ;  /* 0x00000008000a7245 */ /* 0x000fc80000201400 */
[----:B------:R-:W-:-:S13]  /*0570*/  FSETP.NAN.AND P1, PT, |R10|, |R10|, PT ;  /* 0x4000000a0a00720b */ /* 0x000fda0003f28200 */
[----:B------:R-:W-:Y:S01]  /*0580*/  @P1 FADD R9, R10, -0.26794922351837158203 ;  /* 0xbe8930a40a091421 */ /* 0x000fe20000000000 */
[----:B------:R-:W-:Y:S06]  /*0590*/  @P1 BRA `(.L_x_3) ;  /* 0x0000000000741947 */ /* 0x000fec0003800000 */
[CC--:B------:R-:W-:Y:S01]  /*05a0*/  FMUL R16, R3.reuse, R10.reuse ;  /* 0x0000000a03107220 */ /* 0x0c0fe20000400000 */
[----:B------:R-:W-:Y:S01]  /*05b0*/  MOV R20, 0x391fcb8e ;  /* 0x391fcb8e00147802 */ /* 0x000fe20000000f00 */
[----:B------:R-:W-:Y:S02]  /*05c0*/  FMUL R11, R10, 0.5 ;  /* 0x3f0000000a0b7820 */ /* 0x000fe40000400000 */
[----:B------:R-:W0:Y:S01]  /*05d0*/  FRND R7, R16 ;  /* 0x0000001000077307 */ /* 0x000e220000201000 */
[----:B------:R-:W-:Y:S01]  /*05e0*/  FFMA R9, R3, R10, -R16 ;  /* 0x0000000a03097223 */ /* 0x000fe20000000810 */
[----:B------:R-:W-:-:S03]  /*05f0*/  FSETP.GT.AND P1, PT, |R16|, 152, PT ;  /* 0x431800001000780b */ /* 0x000fc60003f24200 */
[----:B------:R-:W-:-:S03]  /*0600*/  FFMA R18, R4, R10, R9 ;  /* 0x0000000a04127223 */ /* 0x000fc60000000009 */
[----:B------:R-:W1:Y:S01]  /*0610*/  FRND.TRUNC R11, R11 ;  /* 0x0000000b000b7307 */ /* 0x000e62000020d000 */
[----:B0-----:R-:W-:Y:S01]  /*0620*/  FADD R9, R16, -R7 ;  /* 0x8000000710097221 */ /* 0x001fe20000000000 */
[----:B------:R-:W-:-:S03]  /*0630*/  FSETP.GT.AND P2, PT, R7, RZ, PT ;  /* 0x000000ff0700720b */ /* 0x000fc60003f44000 */
[----:B------:R-:W-:Y:S01]  /*0640*/  FADD R9, R9, R18 ;  /* 0x0000001209097221 */ /* 0x000fe20000000000 */
[----:B------:R-:W-:Y:S02]  /*0650*/  SEL R7, RZ, 0x83000000, P2 ;  /* 0x83000000ff077807 */ /* 0x000fe40001000000 */
[----:B------:R-:W-:Y:S01]  /*0660*/  FSETP.GEU.AND P2, PT, R16, RZ, PT ;  /* 0x000000ff1000720b */ /* 0x000fe20003f4e000 */
[----:B------:R-:W-:Y:S01]  /*0670*/  FFMA R18, R9, R20, 0.0013391353422775864601 ;  /* 0x3aaf85ed09127423 */ /* 0x000fe20000000014 */
[----:B-1----:R-:W-:Y:S01]  /*0680*/  FADD R17, R11, R11 ;  /* 0x0000000b0b117221 */ /* 0x002fe20000000000 */
[----:B------:R-:W-:Y:S02]  /*0690*/  IADD3 R11, PT, PT, R7, 0x7f000000, RZ ;  /* 0x7f000000070b7810 */ /* 0x000fe40007ffe0ff */
[C---:B------:R-:W-:Y:S01]  /*06a0*/  FFMA R20, R9.reuse, R18, 0.0096188392490148544312 ;  /* 0x3c1d985609147423 */ /* 0x040fe20000000012 */
[----:B------:R-:W-:Y:S01]  /*06b0*/  FADD R17, R10, -R17 ;  /* 0x800000110a117221 */ /* 0x000fe20000000000 */
[----:B------:R-:W0:Y:S02]  /*06c0*/  F2I.NTZ R18, R16 ;  /* 0x0000001000127305 */ /* 0x000e240000203100 */
[----:B------:R-:W-:-:S04]  /*06d0*/  FFMA R20, R9, R20, 0.055503588169813156128 ;  /* 0x3d6357bb09147423 */ /* 0x000fc80000000014 */
[----:B------:R-:W-:-:S04]  /*06e0*/  FFMA R20, R9, R20, 0.24022644758224487305 ;  /* 0x3e75fdec09147423 */ /* 0x000fc80000000014 */
[----:B------:R-:W-:-:S04]  /*06f0*/  FFMA R20, R9, R20, 0.69314718246459960938 ;  /* 0x3f31721809147423 */ /* 0x000fc80000000014 */
[----:B------:R-:W-:Y:S01]  /*0700*/  FFMA R20, R9, R20, 1 ;  /* 0x3f80000009147423 */ /* 0x000fe20000000014 */
[----:B0-----:R-:W-:Y:S02]  /*0710*/  LEA R18, R18, -R7, 0x17 ;  /* 0x8000000712127211 */ /* 0x001fe400078eb8ff */
[----:B------:R-:W-:Y:S01]  /*0720*/  FSEL R9, RZ, +INF , !P2 ;  /* 0x7f800000ff097808 */ /* 0x000fe20005000000 */
[----:B------:R-:W-:Y:S01]  /*0730*/  FMUL R11, R11, R20 ;  /* 0x000000140b0b7220 */ /* 0x000fe20000400000 */
[----:B------:R-:W-:-:S03]  /*0740*/  FSETP.NEU.AND P2, PT, |R17|, 1, PT ;  /* 0x3f8000001100780b */ /* 0x000fc60003f4d200 */
[----:B------:R-:W-:-:S05]  /*0750*/  @!P1 FMUL R9, R18, R11 ;  /* 0x0000000b12099220 */ /* 0x000fca0000400000 */
[----:B------:R-:W-:-:S07]  /*0760*/  FSEL R9, R9, -R9, P2 ;  /* 0x8000000909097208 */ /* 0x000fce0001000000 */
.L_x_3:
[----:B------:R-:W-:Y:S05]  /*0770*/  @!P0 BRA `(.L_x_4) ;  /* 0x0000000c00708947 */ /* 0x000fea0003800000 */
[----:B------:R-:W-:Y:S01]  /*0780*/  IADD3 R10, PT, PT, R8, -R5, RZ ;  /* 0x80000005080a7210 */ /* 0x000fe20007ffe0ff */
[----:B------:R-:W-:Y:S01]  /*0790*/  UMOV UR4, 0x1 ;  /* 0x0000000100047882 */ /* 0x000fe20000000000 */
[----:B------:R-:W-:Y:S02]  /*07a0*/  HFMA2 R26, -RZ, RZ, -1.6337890625, 0.14501953125 ;  /* 0xbe8930a4ff1a7431 */ /* 0x000fe400000001ff */
[C---:B------:R-:W-:Y:S02]  /*07b0*/  IADD3 R7, PT, PT, R10.reuse, -0x1, RZ ;  /* 0xffffffff0a077810 */ /* 0x040fe40007ffe0ff */
[----:B------:R-:W-:Y:S02]  /*07c0*/  LOP3.LUT R24, R10, 0xf, RZ, 0xc0, !PT ;  /* 0x0000000f0a187812 */ /* 0x000fe400078ec0ff */
[----:B------:R-:W-:-:S13]  /*07d0*/  ISETP.GE.U32.AND P0, PT, R7, 0xf, PT ;  /* 0x0000000f0700780c */ /* 0x000fda0003f06070 */
[----:B------:R-:W-:Y:S05]  /*07e0*/  @!P0 BRA `(.L_x_5) ;  /* 0x0000000400b48947 */ /* 0x000fea0003800000 */
[----:B------:R-:W0:Y:S01]  /*07f0*/  LDCU UR4, c[0x0][0x390] ;  /* 0x00007200ff0477ac */ /* 0x000e220008000800 */
[----:B------:R-:W-:Y:S02]  /*0800*/  LOP3.LUT R11, R10, 0xfffffff0, RZ, 0xc0, !PT ;  /* 0xfffffff00a0b7812 */ /* 0x000fe400078ec0ff */
[----:B------:R-:W-:Y:S02]  /*0810*/  MOV R26, 0xbe8930a4 ;  /* 0xbe8930a4001a7802 */ /* 0x000fe40000000f00 */
[----:B------:R-:W-:Y:S02]  /*0820*/  IADD3 R11, PT, PT, -R11, RZ, RZ ;  /* 0x000000ff0b0b7210 */ /* 0x000fe40007ffe1ff */
[----:B0-----:R-:W-:Y:S01]  /*0830*/  MOV R25, UR4 ;  /* 0x0000000400197c02 */ /* 0x001fe20008000f00 */
[----:B------:R-:W-:-:S06]  /*0840*/  UMOV UR4, URZ ;  /* 0x000000ff00047c82 */ /* 0x000fcc0008000000 */
.L_x_6:
[----:B------:R-:W0:Y:S01]  /*0850*/  LDC R7, c[0x0][0x390] ;  /* 0x0000e400ff077b82 */ /* 0x000e220000000800 */
[----:B------:R-:W-:-:S05]  /*0860*/  IMAD.WIDE R16, R25, 0x4, R12 ;  /* 0x0000000419107825 */ /* 0x000fca00078e020c */
[----:B------:R0:W2:Y:S02]  /*0870*/  LDG.E R28, desc[UR6][R16.64] ;  /* 0x00000006101c7981 */ /* 0x0000a4000c1e1900 */
[----:B0-----:R-:W-:-:S05]  /*0880*/  IMAD.WIDE R16, R7, 0x4, R16 ;  /* 0x0000000407107825 */ /* 0x001fca00078e0210 */
[----:B------:R-:W3:Y:S01]  /*0890*/  LDG.E R29, desc[UR6][R16.64] ;  /* 0x00000006101d7981 */ /* 0x000ee2000c1e1900 */
[----:B------:R-:W-:-:S05]  /*08a0*/  IMAD.WIDE R18, R7, 0x4, R16 ;  /* 0x0000000407127825 */ /* 0x000fca00078e0210 */
[----:B------:R-:W4:Y:S01]  /*08b0*/  LDG.E R16, desc[UR6][R18.64] ;  /* 0x0000000612107981 */ /* 0x000f22000c1e1900 */
[----:B------:R-:W-:-:S05]  /*08c0*/  IMAD.WIDE R20, R7, 0x4, R18 ;  /* 0x0000000407147825 */ /* 0x000fca00078e0212 */
[----:B------:R0:W5:Y:S01]  /*08d0*/  LDG.E R18, desc[UR6][R20.64] ;  /* 0x0000000614127981 */ /* 0x000162000c1e1900 */
[----:B------:R-:W-:-:S04]  /*08e0*/  IMAD.WIDE R22, R7, 0x4, R20 ;  /* 0x0000000407167825 */ /* 0x000fc800078e0214 */
[----:B0-----:R-:W-:Y:S01]  /*08f0*/  FADD R20, R26, R9 ;  /* 0x000000091a147221 */ /* 0x001fe20000000000 */
[----:B------:R-:W-:-:S03]  /*0900*/  FMUL R17, R9, -3.7320504188537597656 ;  /* 0xc06ed9ea09117820 */ /* 0x000fc60000400000 */
[----:B--2---:R-:W-:Y:S02]  /*0910*/  FFMA R19, R20, R28, R27 ;  /* 0x0000001c14137223 */ /* 0x004fe4000000001b */
[----:B------:R0:W2:Y:S01]  /*0920*/  LDG.E R28, desc[UR6][R22.64] ;  /* 0x00000006161c7981 */ /* 0x0000a2000c1e1900 */
[----:B------:R-:W-:Y:S01]  /*0930*/  FMUL R20, R26, -0.26794922351837158203 ;  /* 0xbe8930a41a147820 */ /* 0x000fe20000400000 */
[----:B------:R-:W-:-:S04]  /*0940*/  IMAD.WIDE R26, R7, 0x4, R22 ;  /* 0x00000004071a7825 */ /* 0x000fc800078e0216 */
[----:B------:R-:W-:Y:S01]  /*0950*/  FADD R9, R20, R17 ;  /* 0x0000001114097221 */ /* 0x000fe20000000000 */
[----:B------:R-:W-:-:S03]  /*0960*/  FMUL R17, R17, -3.7320504188537597656 ;  /* 0xc06ed9ea11117820 */ /* 0x000fc60000400000 */
[----:B---3--:R-:W-:Y:S01]  /*0970*/  FFMA R29, R9, R29, R19 ;  /* 0x0000001d091d7223 */ /* 0x008fe20000000013 */
[----:B------:R-:W-:Y:S01]  /*0980*/  FMUL R19, R20, -0.26794922351837158203 ;  /* 0xbe8930a414137820 */ /* 0x000fe20000400000 */
[----:B------:R1:W3:Y:S01]  /*0990*/  LDG.E R9, desc[UR6][R26.64] ;  /* 0x000000061a097981 */ /* 0x0002e2000c1e1900 */
[----:B------:R-:W-:-:S04]  /*09a0*/  IMAD.WIDE R20, R7, 0x4, R26 ;  /* 0x0000000407147825 */ /* 0x000fc800078e021a */
[----:B0-----:R-:W-:-:S04]  /*09b0*/  FADD R22, R19, R17 ;  /* 0x0000001113167221 */ /* 0x001fc80000000000 */
[----:B----4-:R-:W-:Y:S02]  /*09c0*/  FFMA R29, R22, R16, R29 ;  /* 0x00000010161d7223 */ /* 0x010fe4000000001d */
[----:B------:R0:W4:Y:S01]  /*09d0*/  LDG.E R22, desc[UR6][R20.64] ;  /* 0x0000000614167981 */ /* 0x000122000c1e1900 */
[----:B------:R-:W-:Y:S01]  /*09e0*/  FMUL R16, R19, -0.26794922351837158203 ;  /* 0xbe8930a413107820 */ /* 0x000fe20000400000 */
[----:B------:R-:W-:-:S03]  /*09f0*/  FMUL R17, R17, -3.7320504188537597656 ;  /* 0xc06ed9ea11117820 */ /* 0x000fc60000400000 */
[C---:B-1----:R-:W-:Y:S01]  /*0a00*/  FMUL R27, R16.reuse, -0.26794922351837158203 ;  /* 0xbe8930a4101b7820 */ /* 0x042fe20000400000 */
[----:B------:R-:W-:-:S04]  /*0a10*/  FADD R19, R16, R17 ;  /* 0x0000001110137221 */ /* 0x000fc80000000000 */
[----:B-----5:R-:W-:Y:S01]  /*0a20*/  FFMA R29, R19, R18, R29 ;  /* 0x00000012131d7223 */ /* 0x020fe2000000001d */
[----:B------:R-:W-:-:S04]  /*0a30*/  IMAD.WIDE R18, R7, 0x4, R20 ;  /* 0x0000000407127825 */ /* 0x000fc800078e0214 */
[----:B0-----:R-:W-:-:S04]  /*0a40*/  FMUL R20, R17, -3.7320504188537597656 ;  /* 0xc06ed9ea11147820 */ /* 0x001fc80000400000 */
[----:B------:R-:W-:Y:S01]  /*0a50*/  FADD R26, R27, R20 ;  /* 0x000000141b1a7221 */ /* 0x000fe20000000000 */
[----:B------:R-:W-:Y:S01]  /*0a60*/  IMAD.WIDE R16, R7, 0x4, R18 ;  /* 0x0000000407107825 */ /* 0x000fe200078e0212 */
[----:B------:R2:W5:Y:S03]  /*0a70*/  LDG.E R23, desc[UR6][R18.64] ;  /* 0x0000000612177981 */ /* 0x000566000c1e1900 */
[----:B--2---:R-:W-:Y:S02]  /*0a80*/  FFMA R18, R26, R28, R29 ;  /* 0x0000001c1a127223 */ /* 0x004fe4000000001d */
[----:B------:R0:W2:Y:S01]  /*0a90*/  LDG.E R26, desc[UR6][R16.64] ;  /* 0x00000006101a7981 */ /* 0x0000a2000c1e1900 */
[----:B------:R-:W-:Y:S01]  /*0aa0*/  FMUL R29, R27, -0.26794922351837158203 ;  /* 0xbe8930a41b1d7820 */ /* 0x000fe20000400000 */
[----:B------:R-:W-:Y:S01]  /*0ab0*/  FMUL R28, R20, -3.7320504188537597656 ;  /* 0xc06ed9ea141c7820 */ /* 0x000fe20000400000 */
[----:B------:R-:W-:-:S04]  /*0ac0*/  IMAD.WIDE R20, R7, 0x4, R16 ;  /* 0x0000000407147825 */ /* 0x000fc800078e0210 */
[C---:B------:R-:W-:Y:S01]  /*0ad0*/  FADD R27, R29.reuse, R28 ;  /* 0x0000001c1d1b7221 */ /* 0x040fe20000000000 */
[----:B------:R-:W-:Y:S01]  /*0ae0*/  FMUL R29, R29, -0.26794922351837158203 ;  /* 0xbe8930a41d1d7820 */ /* 0x000fe20000400000 */
[----:B------:R-:W-:-:S04]  /*0af0*/  FMUL R28, R28, -3.7320504188537597656 ;  /* 0xc06ed9ea1c1c7820 */ /* 0x000fc80000400000 */
[----:B0-----:R-:W-:Y:S01]  /*0b00*/  FADD R16, R29, R28 ;  /* 0x0000001c1d107221 */ /* 0x001fe20000000000 */
[----:B---3--:R-:W-:Y:S02]  /*0b10*/  FFMA R9, R27, R9, R18 ;  /* 0x000000091b097223 */ /* 0x008fe40000000012 */
[----:B------:R0:W3:Y:S01]  /*0b20*/  LDG.E R27, desc[UR6][R20.64] ;  /* 0x00000006141b7981 */ /* 0x0000e2000c1e1900 */
[----:B------:R-:W-:-:S04]  /*0b30*/  IMAD.WIDE R18, R7, 0x4, R20 ;  /* 0x0000000407127825 */ /* 0x000fc800078e0214 */
[----:B----4-:R-:W-:Y:S02]  /*0b40*/  FFMA R16, R16, R22, R9 ;  /* 0x0000001610107223 */ /* 0x010fe40000000009 */
[----:B------:R1:W4:Y:S01]  /*0b50*/  LDG.E R9, desc[UR6][R18.64] ;  /* 0x0000000612097981 */ /* 0x000322000c1e1900 */
[----:B------:R-:W-:Y:S01]  /*0b60*/  FMUL R29, R29, -0.26794922351837158203 ;  /* 0xbe8930a41d1d7820 */ /* 0x000fe20000400000 */
[----:B------:R-:W-:-:S04]  /*0b70*/  FMUL R28, R28, -3.7320504188537597656 ;  /* 0xc06ed9ea1c1c7820 */ /* 0x000fc80000400000 */
[C---:B------:R-:W-:Y:S01]  /*0b80*/  FADD R17, R29.reuse, R28 ;  /* 0x0000001c1d117221 */ /* 0x040fe20000000000 */
[----:B------:R-:W-:Y:S01]  /*0b90*/  FMUL R29, R29, -0.26794922351837158203 ;  /* 0xbe8930a41d1d7820 */ /* 0x000fe20000400000 */
[----:B0-----:R-:W-:-:S04]  /*0ba0*/  FMUL R20, R28, -3.7320504188537597656 ;  /* 0xc06ed9ea1c147820 */ /* 0x001fc80000400000 */
[C---:B------:R-:W-:Y:S01]  /*0bb0*/  FADD R28, R29.reuse, R20 ;  /* 0x000000141d1c7221 */ /* 0x040fe20000000000 */
[----:B------:R-:W-:Y:S01]  /*0bc0*/  FMUL R29, R29, -0.26794922351837158203 ;  /* 0xbe8930a41d1d7820 */ /* 0x000fe20000400000 */
[----:B-----5:R-:W-:-:S04]  /*0bd0*/  FFMA R17, R17, R23, R16 ;  /* 0x0000001711117223 */ /* 0x020fc80000000010 */
[----:B--2---:R-:W-:Y:S01]  /*0be0*/  FFMA R28, R28, R26, R17 ;  /* 0x0000001a1c1c7223 */ /* 0x004fe20000000011 */
[----:B------:R-:W-:-:S04]  /*0bf0*/  IMAD.WIDE R16, R7, 0x4, R18 ;  /* 0x0000000407107825 */ /* 0x000fc800078e0212 */
[----:B-1----:R-:W-:Y:S01]  /*0c00*/  FMUL R18, R20, -3.7320504188537597656 ;  /* 0xc06ed9ea14127820 */ /* 0x002fe20000400000 */
[----:B------:R-:W-:-:S04]  /*0c10*/  IMAD.WIDE R22, R7, 0x4, R16 ;  /* 0x0000000407167825 */ /* 0x000fc800078e0210 */
[C---:B------:R-:W-:Y:S01]  /*0c20*/  FADD R19, R29.reuse, R18 ;  /* 0x000000121d137221 */ /* 0x040fe20000000000 */
[----:B------:R-:W2:Y:S01]  /*0c30*/  LDG.E R26, desc[UR6][R16.64] ;  /* 0x00000006101a7981 */ /* 0x000ea2000c1e1900 */
[----:B------:R-:W-:Y:S01]  /*0c40*/  FMUL R29, R29, -0.26794922351837158203 ;  /* 0xbe8930a41d1d7820 */ /* 0x000fe20000400000 */
[----:B------:R-:W-:-:S04]  /*0c50*/  IMAD.WIDE R20, R7, 0x4, R22 ;  /* 0x0000000407147825 */ /* 0x000fc800078e0216 */
[----:B---3--:R-:W-:Y:S02]  /*0c60*/  FFMA R28, R19, R27, R28 ;  /* 0x0000001b131c7223 */ /* 0x008fe4000000001c */
[----:B------:R0:W3:Y:S02]  /*0c70*/  LDG.E R27, desc[UR6][R22.64] ;  /* 0x00000006161b7981 */ /* 0x0000e4000c1e1900 */
[----:B0-----:R-:W-:Y:S01]  /*0c80*/  FMUL R23, R18, -3.7320504188537597656 ;  /* 0xc06ed9ea12177820 */ /* 0x001fe20000400000 */
[----:B------:R-:W-:Y:S01]  /*0c90*/  IMAD.WIDE R18, R7, 0x4, R20 ;  /* 0x0000000407127825 */ /* 0x000fe200078e0214 */
[----:B------:R0:W5:Y:S03]  /*0ca0*/  LDG.E R22, desc[UR6][R20.64] ;  /* 0x0000000614167981 */ /* 0x000166000c1e1900 */
[----:B------:R-:W-:-:S04]  /*0cb0*/  FADD R17, R29, R23 ;  /* 0x000000171d117221 */ /* 0x000fc80000000000 */
[----:B----4-:R-:W-:Y:S01]  /*0cc0*/  FFMA R28, R17, R9, R28 ;  /* 0x00000009111c7223 */ /* 0x010fe2000000001c */
[----:B------:R-:W-:Y:S01]  /*0cd0*/  IMAD.WIDE R16, R7, 0x4, R18 ;  /* 0x0000000407107825 */ /* 0x000fe200078e0212 */
[----:B------:R-:W4:Y:S05]  /*0ce0*/  LDG.E R9, desc[UR6][R18.64] ;  /* 0x0000000612097981 */ /* 0x000f2a000c1e1900 */
[----:B------:R1:W4:Y:S01]  /*0cf0*/  LDG.E R16, desc[UR6][R16.64] ;  /* 0x0000000610107981 */ /* 0x000322000c1e1900 */
[----:B------:R-:W-:Y:S01]  /*0d00*/  FMUL R29, R29, -0.26794922351837158203 ;  /* 0xbe8930a41d1d7820 */ /* 0x000fe20000400000 */
[----:B------:R-:W-:Y:S01]  /*0d10*/  FMUL R23, R23, -3.7320504188537597656 ;  /* 0xc06ed9ea17177820 */ /* 0x000fe20000400000 */
[----:B------:R-:W-:Y:S01]  /*0d20*/  IADD3 R11, PT, PT, R11, 0x10, RZ ;  /* 0x000000100b0b7810 */ /* 0x000fe20007ffe0ff */
[----:B------:R-:W-:Y:S01]  /*0d30*/  UIADD3 UR4, UPT, UPT, UR4, 0x10, URZ ;  /* 0x0000001004047890 */ /* 0x000fe2000fffe0ff */
[----:B------:R-:W-:Y:S01]  /*0d40*/  LEA R25, R7, R25, 0x4 ;  /* 0x0000001907197211 */ /* 0x000fe200078e20ff */
[----:B0-----:R-:W-:Y:S01]  /*0d50*/  FMUL R20, R23, -3.7320504188537597656 ;  /* 0xc06ed9ea17147820 */ /* 0x001fe20000400000 */
[----:B------:R-:W-:Y:S01]  /*0d60*/  ISETP.NE.AND P0, PT, R11, RZ, PT ;  /* 0x000000ff0b00720c */ /* 0x000fe20003f05270 */
[C---:B-1----:R-:W-:Y:S01]  /*0d70*/  FADD R17, R29.reuse, R23 ;  /* 0x000000171d117221 */ /* 0x042fe20000000000 */
[----:B------:R-:W-:-:S04]  /*0d80*/  FMUL R29, R29, -0.26794922351837158203 ;  /* 0xbe8930a41d1d7820 */ /* 0x000fc80000400000 */
[C---:B------:R-:W-:Y:S01]  /*0d90*/  FADD R21, R29.reuse, R20 ;  /* 0x000000141d157221 */ /* 0x040fe20000000000 */
[----:B------:R-:W-:Y:S01]  /*0da0*/  FMUL R29, R29, -0.26794922351837158203 ;  /* 0xbe8930a41d1d7820 */ /* 0x000fe20000400000 */
[----:B------:R-:W-:-:S04]  /*0db0*/  FMUL R20, R20, -3.7320504188537597656 ;  /* 0xc06ed9ea14147820 */ /* 0x000fc80000400000 */
[C---:B------:R-:W-:Y:S01]  /*0dc0*/  FADD R18, R29.reuse, R20 ;  /* 0x000000141d127221 */ /* 0x040fe20000000000 */
[----:B------:R-:W-:Y:S01]  /*0dd0*/  FMUL R29, R29, -0.26794922351837158203 ;  /* 0xbe8930a41d1d7820 */ /* 0x000fe20000400000 */
[----:B------:R-:W-:-:S04]  /*0de0*/  FMUL R20, R20, -3.7320504188537597656 ;  /* 0xc06ed9ea14147820 */ /* 0x000fc80000400000 */
[----:B------:R-:W-:Y:S01]  /*0df0*/  FMUL R19, R20, -3.7320504188537597656 ;  /* 0xc06ed9ea14137820 */ /* 0x000fe20000400000 */
[----:B--2---:R-:W-:Y:S01]  /*0e00*/  FFMA R26, R17, R26, R28 ;  /* 0x0000001a111a7223 */ /* 0x004fe2000000001c */
[----:B------:R-:W-:-:S03]  /*0e10*/  FADD R17, R29, R20 ;  /* 0x000000141d117221 */ /* 0x000fc60000000000 */
[----:B---3--:R-:W-:Y:S01]  /*0e20*/  FFMA R21, R21, R27, R26 ;  /* 0x0000001b15157223 */ /* 0x008fe2000000001a */
[----:B------:R-:W-:-:S03]  /*0e30*/  FMUL R26, R29, -0.26794922351837158203 ;  /* 0xbe8930a41d1a7820 */ /* 0x000fc60000400000 */
[----:B-----5:R-:W-:-:S04]  /*0e40*/  FFMA R18, R18, R22, R21 ;  /* 0x0000001612127223 */ /* 0x020fc80000000015 */
[----:B----4-:R-:W-:Y:S01]  /*0e50*/  FFMA R9, R17, R9, R18 ;  /* 0x0000000911097223 */ /* 0x010fe20000000012 */
[C---:B------:R-:W-:Y:S01]  /*0e60*/  FADD R18, R26.reuse, R19 ;  /* 0x000000131a127221 */ /* 0x040fe20000000000 */
[----:B------:R-:W-:-:S03]  /*0e70*/  FMUL R26, R26, -0.26794922351837158203 ;  /* 0xbe8930a41a1a7820 */ /* 0x000fc60000400000 */
[----:B------:R-:W-:Y:S01]  /*0e80*/  FFMA R27, R18, R16, R9 ;  /* 0x00000010121b7223 */ /* 0x000fe20000000009 */
[----:B------:R-:W-:Y:S01]  /*0e90*/  FMUL R9, R19, -3.7320504188537597656 ;  /* 0xc06ed9ea13097820 */ /* 0x000fe20000400000 */
[----:B------:R-:W-:Y:S06]  /*0ea0*/  @P0 BRA `(.L_x_6) ;  /* 0xfffffff800680947 */ /* 0x000fec000383ffff */
[----:B------:R-:W-:-:S12]  /*0eb0*/  UIADD3 UR4, UPT, UPT, UR4, 0x1, URZ ;  /* 0x0000000104047890 */ /* 0x000fd8000fffe0ff */
.L_x_5:
[----:B------:R-:W-:-:S13]  /*0ec0*/  ISETP.NE.AND P0, PT, R24, RZ, PT ;  /* 0x000000ff1800720c */ /* 0x000fda0003f05270 */
[----:B------:R-:W-:Y:S05]  /*0ed0*/  @!P0 BRA `(.L_x_4) ;  /* 0x0000000400988947 */ /* 0x000fea0003800000 */
[----:B------:R-:W-:Y:S02]  /*0ee0*/  ISETP.GE.U32.AND P0, PT, R24, 0x8, PT ;  /* 0x000000081800780c */ /* 0x000fe40003f06070 */
[----:B------:R-:W-:-:S04]  /*0ef0*/  LOP3.LUT R7, R10, 0x7, RZ, 0xc0, !PT ;  /* 0x000000070a077812 */ /* 0x000fc800078ec0ff */
[----:B------:R-:W-:-:S07]  /*0f00*/  ISETP.NE.AND P1, PT, R7, RZ, PT ;  /* 0x000000ff0700720c */ /* 0x000fce0003f25270 */
[----:B------:R-:W-:Y:S06]  /*0f10*/  @!P0 BRA `(.L_x_7) ;  /* 0x0000000000cc8947 */ /* 0x000fec0003800000 */
[----:B------:R-:W0:Y:S02]  /*0f20*/  LDC R11, c[0x0][0x390] ;  /* 0x0000e400ff0b7b82 */ /* 0x000e240000000800 */
[----:B0-----:R-:W-:-:S04]  /*0f30*/  IMAD R25, R11, UR4, RZ ;  /* 0x000000040b197c24 */ /* 0x001fc8000f8e02ff */
[----:B------:R-:W-:-:S05]  /*0f40*/  IMAD.WIDE R24, R25, 0x4, R12 ;  /* 0x0000000419187825 */ /* 0x000fca00078e020c */
[----:B------:R-:W2:Y:S01]  /*0f50*/  LDG.E R28, desc[UR6][R24.64] ;  /* 0x00000006181c7981 */ /* 0x000ea2000c1e1900 */
[----:B------:R-:W-:-:S05]  /*0f60*/  IMAD.WIDE R16, R11, 0x4, R24 ;  /* 0x000000040b107825 */ /* 0x000fca00078e0218 */
[----:B------:R0:W3:Y:S01]  /*0f70*/  LDG.E R29, desc[UR6][R16.64] ;  /* 0x00000006101d7981 */ /* 0x0000e2000c1e1900 */
[----:B------:R-:W-:-:S04]  /*0f80*/  IMAD.WIDE R20, R11, 0x4, R16 ;  /* 0x000000040b147825 */ /* 0x000fc800078e0210 */
[C---:B------:R-:W-:Y:S02]  /*0f90*/  IMAD.WIDE R18, R11.reuse, 0x4, R20 ;  /* 0x000000040b127825 */ /* 0x040fe400078e0214 */
[----:B------:R-:W4:Y:S02]  /*0fa0*/  LDG.E R20, desc[UR6][R20.64] ;  /* 0x0000000614147981 */ /* 0x000f24000c1e1900 */
[C---:B0-----:R-:W-:Y:S02]  /*0fb0*/  IMAD.WIDE R16, R11.reuse, 0x4, R18 ;  /* 0x000000040b107825 */ /* 0x041fe400078e0212 */
[----:B------:R-:W5:Y:S02]  /*0fc0*/  LDG.E R19, desc[UR6][R18.64] ;  /* 0x0000000612137981 */ /* 0x000f64000c1e1900 */
[----:B------:R-:W-:-:S05]  /*0fd0*/  IMAD.WIDE R22, R11, 0x4, R16 ;  /* 0x000000040b167825 */ /* 0x000fca00078e0210 */
[----:B------:R0:W5:Y:S01]  /*0fe0*/  LDG.E R21, desc[UR6][R22.64] ;  /* 0x0000000616157981 */ /* 0x000162000c1e1900 */
[----:B------:R-:W-:-:S03]  /*0ff0*/  IMAD.WIDE R24, R11, 0x4, R22 ;  /* 0x000000040b187825 */ /* 0x000fc600078e0216 */
[----:B------:R-:W5:Y:S01]  /*1000*/  LDG.E R18, desc[UR6][R16.64] ;  /* 0x0000000610127981 */ /* 0x000f62000c1e1900 */
[----:B0-----:R-:W-:-:S04]  /*1010*/  FADD R22, R9, R26 ;  /* 0x0000001a09167221 */ /* 0x001fc80000000000 */
[----:B--2---:R-:W-:Y:S02]  /*1020*/  FFMA R28, R22, R28, R27 ;  /* 0x0000001c161c7223 */ /* 0x004fe4000000001b */
[----:B------:R0:W2:Y:S02]  /*1030*/  LDG.E R27, desc[UR6][R24.64] ;  /* 0x00000006181b7981 */ /* 0x0000a4000c1e1900 */
[----:B0-----:R-:W-:-:S05]  /*1040*/  IMAD.WIDE R24, R11, 0x4, R24 ;  /* 0x000000040b187825 */ /* 0x001fca00078e0218 */
[----:B------:R-:W2:Y:S01]  /*1050*/  LDG.E R11, desc[UR6][R24.64] ;  /* 0x00000006180b7981 */ /* 0x000ea2000c1e1900 */
[----:B------:R-:W-:Y:S01]  /*1060*/  FMUL R26, R26, -0.26794922351837158203 ;  /* 0xbe8930a41a1a7820 */ /* 0x000fe20000400000 */
[----:B------:R-:W-:-:S04]  /*1070*/  FMUL R9, R9, -3.7320504188537597656 ;  /* 0xc06ed9ea09097820 */ /* 0x000fc80000400000 */
[C---:B------:R-:W-:Y:S01]  /*1080*/  FADD R17, R26.reuse, R9 ;  /* 0x000000091a117221 */ /* 0x040fe20000000000 */
[----:B------:R-:W-:Y:S01]  /*1090*/  FMUL R26, R26, -0.26794922351837158203 ;  /* 0xbe8930a41a1a7820 */ /* 0x000fe20000400000 */
[----:B------:R-:W-:Y:S02]  /*10a0*/  FMUL R9, R9, -3.7320504188537597656 ;  /* 0xc06ed9ea09097820 */ /* 0x000fe40000400000 */
[----:B---3--:R-:W-:Y:S02]  /*10b0*/  FFMA R17, R17, R29, R28 ;  /* 0x0000001d11117223 */ /* 0x008fe4000000001c */
[C---:B------:R-:W-:Y:S01]  /*10c0*/  FADD R16, R26.reuse, R9 ;  /* 0x000000091a107221 */ /* 0x040fe20000000000 */
[----:B------:R-:W-:Y:S01]  /*10d0*/  FMUL R26, R26, -0.26794922351837158203 ;  /* 0xbe8930a41a1a7820 */ /* 0x000fe20000400000 */
[----:B------:R-:W-:Y:S02]  /*10e0*/  FMUL R9, R9, -3.7320504188537597656 ;  /* 0xc06ed9ea09097820 */ /* 0x000fe40000400000 */
[----:B----4-:R-:W-:-:S02]  /*10f0*/  FFMA R16, R16, R20, R17 ;  /* 0x0000001410107223 */ /* 0x010fc40000000011 */
[C---:B------:R-:W-:Y:S01]  /*1100*/  FADD R17, R26.reuse, R9 ;  /* 0x000000091a117221 */ /* 0x040fe20000000000 */
[----:B------:R-:W-:Y:S01]  /*1110*/  FMUL R26, R26, -0.26794922351837158203 ;  /* 0xbe8930a41a1a7820 */ /* 0x000fe20000400000 */
[----:B------:R-:W-:Y:S02]  /*1120*/  FMUL R9, R9, -3.7320504188537597656 ;  /* 0xc06ed9ea09097820 */ /* 0x000fe40000400000 */
[----:B-----5:R-:W-:Y:S02]  /*1130*/  FFMA R17, R17, R19, R16 ;  /* 0x0000001311117223 */ /* 0x020fe40000000010 */
[C---:B------:R-:W-:Y:S01]  /*1140*/  FADD R16, R26.reuse, R9 ;  /* 0x000000091a107221 */ /* 0x040fe20000000000 */
[----:B------:R-:W-:Y:S01]  /*1150*/  FMUL R26, R26, -0.26794922351837158203 ;  /* 0xbe8930a41a1a7820 */ /* 0x000fe20000400000 */
[----:B------:R-:W-:Y:S02]  /*1160*/  FMUL R9, R9, -3.7320504188537597656 ;  /* 0xc06ed9ea09097820 */ /* 0x000fe40000400000 */
[----:B------:R-:W-:-:S02]  /*1170*/  FFMA R16, R16, R18, R17 ;  /* 0x0000001210107223 */ /* 0x000fc40000000011 */
[C---:B------:R-:W-:Y:S01]  /*1180*/  FADD R17, R26.reuse, R9 ;  /* 0x000000091a117221 */ /* 0x040fe20000000000 */
[----:B------:R-:W-:Y:S01]  /*1190*/  FMUL R26, R26, -0.26794922351837158203 ;  /* 0xbe8930a41a1a7820 */ /* 0x000fe20000400000 */
[----:B------:R-:W-:Y:S02]  /*11a0*/  FMUL R9, R9, -3.7320504188537597656 ;  /* 0xc06ed9ea09097820 */ /* 0x000fe40000400000 */
[----:B------:R-:W-:Y:S02]  /*11b0*/  FFMA R16, R17, R21, R16 ;  /* 0x0000001511107223 */ /* 0x000fe40000000010 */
[C---:B------:R-:W-:Y:S01]  /*11c0*/  FADD R17, R26.reuse, R9 ;  /* 0x000000091a117221 */ /* 0x040fe20000000000 */
[----:B------:R-:W-:Y:S01]  /*11d0*/  FMUL R26, R26, -0.26794922351837158203 ;  /* 0xbe8930a41a1a7820 */ /* 0x000fe20000400000 */
[----:B------:R-:W-:Y:S01]  /*11e0*/  FMUL R9, R9, -3.7320504188537597656 ;  /* 0xc06ed9ea09097820 */ /* 0x000fe20000400000 */
[----:B------:R-:W-:Y:S01]  /*11f0*/  UIADD3 UR4, UPT, UPT, UR4, 0x8, URZ ;  /* 0x0000000804047890 */ /* 0x000fe2000fffe0ff */
[----:B--2---:R-:W-:-:S02]  /*1200*/  FFMA R16, R17, R27, R16 ;  /* 0x0000001b11107223 */ /* 0x004fc40000000010 */
[C---:B------:R-:W-:Y:S01]  /*1210*/  FADD R27, R26.reuse, R9 ;  /* 0x000000091a1b7221 */ /* 0x040fe20000000000 */
[----:B------:R-:W-:Y:S01]  /*1220*/  FMUL R26, R26, -0.26794922351837158203 ;  /* 0xbe8930a41a1a7820 */ /* 0x000fe20000400000 */
[----:B------:R-:W-:Y:S02]  /*1230*/  FMUL R9, R9, -3.7320504188537597656 ;  /* 0xc06ed9ea09097820 */ /* 0x000fe40000400000 */
[----:B------:R-:W-:-:S07]  /*1240*/  FFMA R27, R27, R11, R16 ;  /* 0x0000000b1b1b7223 */ /* 0x000fce0000000010 */
.L_x_7:
        /* <DEDUP_REMOVED lines=10> */
[----:B------:R-:W3:Y:S01]  /*12f0*/  LDG.E R7, desc[UR6][R16.64] ;  /* 0x0000000610077981 */ /* 0x000ee2000c1e1900 */
[----:B------:R-:W-:-:S05]  /*1300*/  IMAD.WIDE R18, R21, 0x4, R16 ;  /* 0x0000000415127825 */ /* 0x000fca00078e0210 */
[----:B------:R-:W4:Y:S01]  /*1310*/  LDG.E R23, desc[UR6][R18.64] ;  /* 0x0000000612177981 */ /* 0x000f22000c1e1900 */
[----:B------:R-:W-:-:S06]  /*1320*/  IMAD.WIDE R20, R21, 0x4, R18 ;  /* 0x0000000415147825 */ /* 0x000fcc00078e0212 */
[----:B------:R-:W5:Y:S01]  /*1330*/  LDG.E R20, desc[UR6][R20.64] ;  /* 0x0000000614147981 */ /* 0x000f62000c1e1900 */
[----:B------:R-:W-:Y:S01]  /*1340*/  FMUL R25, R26, -0.26794922351837158203 ;  /* 0xbe8930a41a197820 */ /* 0x000fe20000400000 */
[C---:B------:R-:W-:Y:S01]  /*1350*/  FADD R26, R9.reuse, R26 ;  /* 0x0000001a091a7221 */ /* 0x040fe20000000000 */
[----:B------:R-:W-:Y:S01]  /*1360*/  FMUL R28, R9, -3.7320504188537597656 ;  /* 0xc06ed9ea091c7820 */ /* 0x000fe20000400000 */
[----:B------:R-:W-:-:S03]  /*1370*/  UIADD3 UR4, UPT, UPT, UR4, 0x4, URZ ;  /* 0x0000000404047890 */ /* 0x000fc6000fffe0ff */
[C---:B------:R-:W-:Y:S01]  /*1380*/  FADD R9, R25.reuse, R28 ;  /* 0x0000001c19097221 */ /* 0x040fe20000000000 */
[----:B------:R-:W-:Y:S01]  /*1390*/  FMUL R25, R25, -0.26794922351837158203 ;  /* 0xbe8930a419197820 */ /* 0x000fe20000400000 */
[----:B------:R-:W-:Y:S01]  /*13a0*/  FMUL R28, R28, -3.7320504188537597656 ;  /* 0xc06ed9ea1c1c7820 */ /* 0x000fe20000400000 */
[----:B--2---:R-:W-:-:S04]  /*13b0*/  FFMA R24, R26, R24, R27 ;  /* 0x000000181a187223 */ /* 0x004fc8000000001b */
[----:B---3--:R-:W-:Y:S01]  /*13c0*/  FFMA R24, R9, R7, R24 ;  /* 0x0000000709187223 */ /* 0x008fe20000000018 */
[C---:B------:R-:W-:Y:S01]  /*13d0*/  FADD R7, R25.reuse, R28 ;  /* 0x0000001c19077221 */ /* 0x040fe20000000000 */
[----:B------:R-:W-:Y:S01]  /*13e0*/  FMUL R25, R25, -0.26794922351837158203 ;  /* 0xbe8930a419197820 */ /* 0x000fe20000400000 */
[----:B------:R-:W-:Y:S02]  /*13f0*/  FMUL R28, R28, -3.7320504188537597656 ;  /* 0xc06ed9ea1c1c7820 */ /* 0x000fe40000400000 */
[----:B----4-:R-:W-:Y:S02]  /*1400*/  FFMA R7, R7, R23, R24 ;  /* 0x0000001707077223 */ /* 0x010fe40000000018 */
[C---:B------:R-:W-:Y:S01]  /*1410*/  FADD R10, R25.reuse, R28 ;  /* 0x0000001c190a7221 */ /* 0x040fe20000000000 */
[----:B------:R-:W-:Y:S01]  /*1420*/  FMUL R26, R25, -0.26794922351837158203 ;  /* 0xbe8930a4191a7820 */ /* 0x000fe20000400000 */
[----:B------:R-:W-:Y:S02]  /*1430*/  FMUL R9, R28, -3.7320504188537597656 ;  /* 0xc06ed9ea1c097820 */ /* 0x000fe40000400000 */
[----:B-----5:R-:W-:-:S07]  /*1440*/  FFMA R27, R10, R20, R7 ;  /* 0x000000140a1b7223 */ /* 0x020fce0000000007 */
.L_x_8:
[----:B------:R-:W-:Y:S05]  /*1450*/  @!P1 BRA `(.L_x_4) ;  /* 0x0000000000389947 */ /* 0x000fea0003800000 */
[----:B------:R-:W0:Y:S01]  /*1460*/  LDCU UR8, c[0x0][0x390] ;  /* 0x00007200ff0877ac */ /* 0x000e220008000800 */
[----:B------:R-:W-:Y:S01]  /*1470*/  IADD3 R22, PT, PT, -R22, RZ, RZ ;  /* 0x000000ff16167210 */ /* 0x000fe20007ffe1ff */
[----:B0-----:R-:W-:-:S06]  /*1480*/  UIMAD UR4, UR4, UR8, URZ ;  /* 0x00000008040472a4 */ /* 0x001fcc000f8e02ff */
[----:B------:R-:W-:-:S07]  /*1490*/  MOV R7, UR4 ;  /* 0x0000000400077c02 */ /* 0x000fce0008000f00 */
.L_x_9:
[----:B------:R-:W-:-:S06]  /*14a0*/  IMAD.WIDE R10, R7, 0x4, R12 ;  /* 0x00000004070a7825 */ /* 0x000fcc00078e020c */
[----:B------:R-:W2:Y:S01]  /*14b0*/  LDG.E R10, desc[UR6][R10.64] ;  /* 0x000000060a0a7981 */ /* 0x000ea2000c1e1900 */
[----:B------:R-:W-:Y:S01]  /*14c0*/  IADD3 R22, PT, PT, R22, 0x1, RZ ;  /* 0x0000000116167810 */ /* 0x000fe20007ffe0ff */
[C---:B------:R-:W-:Y:S01]  /*14d0*/  FADD R16, R26.reuse, R9 ;  /* 0x000000091a107221 */ /* 0x040fe20000000000 */
[----:B------:R-:W-:Y:S01]  /*14e0*/  IADD3 R7, PT, PT, R7, UR8, RZ ;  /* 0x0000000807077c10 */ /* 0x000fe2000fffe0ff */
[----:B------:R-:W-:Y:S01]  /*14f0*/  FMUL R26, R26, -0.26794922351837158203 ;  /* 0xbe8930a41a1a7820 */ /* 0x000fe20000400000 */
[----:B------:R-:W-:Y:S01]  /*1500*/  ISETP.NE.AND P0, PT, R22, RZ, PT ;  /* 0x000000ff1600720c */ /* 0x000fe20003f05270 */
[----:B------:R-:W-:Y:S01]  /*1510*/  FMUL R9, R9, -3.7320504188537597656 ;  /* 0xc06ed9ea09097820 */ /* 0x000fe20000400000 */
[----:B--2---:R-:W-:-:S11]  /*1520*/  FFMA R27, R16, R10, R27 ;  /* 0x0000000a101b7223 */ /* 0x004fd6000000001b */
[----:B------:R-:W-:Y:S05]  /*1530*/  @P0 BRA `(.L_x_9) ;  /* 0xfffffffc00d80947 */ /* 0x000fea000383ffff */
.L_x_4:
[----:B------:R-:W-:Y:S01]  /*1540*/  ISETP.NE.AND P0, PT, R5, RZ, PT ;  /* 0x000000ff0500720c */ /* 0x000fe20003f05270 */
[----:B------:R-:W-:-:S12]  /*1550*/  HFMA2 R5, -RZ, RZ, 1.875, 0 ;  /* 0x3f800000ff057431 */ /* 0x000fd800000001ff */
        /* <DEDUP_REMOVED lines=13> */
[----:B0-----:R-:W-:-:S07]  /*1630*/  FADD R3, R10, -R5 ;  /* 0x800000050a037221 */ /* 0x001fce0000000000 */
[----:B------:R-:W0:Y:S01]  /*1640*/  F2I.NTZ R7, R10 ;  /* 0x0000000a00077305 */ /* 0x000e220000203100 */
[----:B------:R-:W-:Y:S01]  /*1650*/  FSETP.GT.AND P1, PT, R5, RZ, PT ;  /* 0x000000ff0500720b */ /* 0x000fe20003f24000 */
[----:B------:R-:W-:-:S04]  /*1660*/  FADD R3, R3, R4 ;  /* 0x0000000403037221 */ /* 0x000fc80000000000 */
[----:B------:R-:W-:Y:S01]  /*1670*/  FFMA R4, R3, R16, 0.0013391353422775864601 ;  /* 0x3aaf85ed03047423 */ /* 0x000fe20000000010 */
[----:B-1----:R-:W-:-:S03]  /*1680*/  FADD R11, R9, R9 ;  /* 0x00000009090b7221 */ /* 0x002fc60000000000 */
[----:B------:R-:W-:Y:S01]  /*1690*/  FFMA R4, R3, R4, 0.0096188392490148544312 ;  /* 0x3c1d985603047423 */ /* 0x000fe20000000004 */
[----:B------:R-:W-:-:S03]  /*16a0*/  FADD R11, R6, -R11 ;  /* 0x8000000b060b7221 */ /* 0x000fc60000000000 */
[----:B------:R-:W-:-:S04]  /*16b0*/  FFMA R4, R3, R4, 0.055503588169813156128 ;  /* 0x3d6357bb03047423 */ /* 0x000fc80000000004 */
[C---:B------:R-:W-:Y:S01]  /*16c0*/  FFMA R16, R3.reuse, R4, 0.24022644758224487305 ;  /* 0x3e75fdec03107423 */ /* 0x040fe20000000004 */
[----:B------:R-:W-:Y:S02]  /*16d0*/  SEL R4, RZ, 0x83000000, P1 ;  /* 0x83000000ff047807 */ /* 0x000fe40000800000 */
[----:B------:R-:W-:Y:S01]  /*16e0*/  FSETP.GEU.AND P1, PT, R10, RZ, PT ;  /* 0x000000ff0a00720b */ /* 0x000fe20003f2e000 */
[----:B------:R-:W-:Y:S01]  /*16f0*/  FFMA R16, R3, R16, 0.69314718246459960938 ;  /* 0x3f31721803107423 */ /* 0x000fe20000000010 */
[----:B------:R-:W-:Y:S02]  /*1700*/  IADD3 R5, PT, PT, R4, 0x7f000000, RZ ;  /* 0x7f00000004057810 */ /* 0x000fe40007ffe0ff */
[----:B0-----:R-:W-:Y:S01]  /*1710*/  LEA R7, R7, -R4, 0x17 ;  /* 0x8000000407077211 */ /* 0x001fe200078eb8ff */
[----:B------:R-:W-:Y:S01]  /*1720*/  FFMA R16, R3, R16, 1 ;  /* 0x3f80000003107423 */ /* 0x000fe20000000010 */
[----:B------:R-:W-:Y:S02]  /*1730*/  FSEL R3, RZ, +INF , !P1 ;  /* 0x7f800000ff037808 */ /* 0x000fe40004800000 */
[----:B------:R-:W-:Y:S01]  /*1740*/  FSETP.NEU.AND P1, PT, |R11|, 1, PT ;  /* 0x3f8000000b00780b */ /* 0x000fe20003f2d200 */
[----:B------:R-:W-:-:S04]  /*1750*/  FMUL R16, R5, R16 ;  /* 0x0000001005107220 */ /* 0x000fc80000400000 */
[----:B------:R-:W-:-:S05]  /*1760*/  @!P0 FMUL R3, R7, R16 ;  /* 0x0000001007038220 */ /* 0x000fca0000400000 */
[----:B------:R-:W-:-:S07]  /*1770*/  FSEL R5, R3, -R3, P1 ;  /* 0x8000000303057208 */ /* 0x000fce0000800000 */
.L_x_10:
[----:B------:R-:W-:Y:S01]  /*1780*/  FADD R10, -R5, 1 ;  /* 0x3f800000050a7421 */ /* 0x000fe20000000100 */
[----:B------:R-:W-:Y:S01]  /*1790*/  FMUL R5, R27, -0.26794922351837158203 ;  /* 0xbe8930a41b057820 */ /* 0x000fe20000400000 */
[----:B------:R-:W-:Y:S02]  /*17a0*/  BSSY.RECONVERGENT B0, `(.L_x_11) ;  /* 0x000000d000007945 */ /* 0x000fe40003800200 */
[----:B------:R-:W0:Y:S08]  /*17b0*/  MUFU.RCP R3, R10 ;  /* 0x0000000a00037308 */ /* 0x000e300000001000 */
[----:B------:R-:W1:Y:S01]  /*17c0*/  FCHK P0, R5, R10 ;  /* 0x0000000a05007302 */ /* 0x000e620000000000 */
[----:B0-----:R-:W-:-:S04]  /*17d0*/  FFMA R4, -R10, R3, 1 ;  /* 0x3f8000000a047423 */ /* 0x001fc80000000103 */
[----:B------:R-:W-:-:S04]  /*17e0*/  FFMA R4, R3, R4, R3 ;  /* 0x0000000403047223 */ /* 0x000fc80000000003 */
[----:B------:R-:W-:-:S04]  /*17f0*/  FFMA R3, R5, R4, RZ ;  /* 0x0000000405037223 */ /* 0x000fc800000000ff */
[----:B------:R-:W-:-:S04]  /*1800*/  FFMA R6, -R10, R3, R5 ;  /* 0x000000030a067223 */ /* 0x000fc80000000105 */
[----:B------:R-:W-:Y:S01]  /*1810*/  FFMA R3, R4, R6, R3 ;  /* 0x0000000604037223 */ /* 0x000fe20000000003 */
[----:B-1----:R-:W-:Y:S06]  /*1820*/  @!P0 BRA `(.L_x_12) ;  /* 0x0000000000108947 */ /* 0x002fec0003800000 */
[----:B------:R-:W-:Y:S02]  /*1830*/  MOV R6, R10 ;  /* 0x0000000a00067202 */ /* 0x000fe40000000f00 */
[----:B------:R-:W-:-:S07]  /*1840*/  MOV R10, 0x1860 ;  /* 0x00001860000a7802 */ /* 0x000fce0000000f00 */
[----:B------:R-:W-:Y:S05]  /*1850*/  CALL.REL.NOINC `($__internal_0_$__cuda_sm3x_div_rn_noftz_f32_slowpath) ;  /* 0x0000001000207944 */ /* 0x000fea0003c00000 */
[----:B------:R-:W-:-:S07]  /*1860*/  MOV R3, R5 ;  /* 0x0000000500037202 */ /* 0x000fce0000000f00 */
.L_x_12:
[----:B------:R-:W-:Y:S05]  /*1870*/  BSYNC.RECONVERGENT B0 ;  /* 0x0000000000007941 */ /* 0x000fea0003800200 */
.L_x_11:
[----:B------:R-:W0:Y:S01]  /*1880*/  LDC R5, c[0x0][0x394] ;  /* 0x0000e500ff057b82 */ /* 0x000e220000000800 */
[----:B------:R1:W-:Y:S01]  /*1890*/  STG.E desc[UR6][R12.64], R3 ;  /* 0x000000030c007986 */ /* 0x0003e2000c101906 */
[----:B0-----:R-:W-:-:S13]  /*18a0*/  ISETP.GE.AND P0, PT, R5, 0x2, PT ;  /* 0x000000020500780c */ /* 0x001fda0003f06270 */
[----:B-1----:R-:W-:Y:S05]  /*18b0*/  @!P0 BRA `(.L_x_13) ;  /* 0x0000000c00f88947 */ /* 0x002fea0003800000 */
[----:B------:R-:W-:Y:S01]  /*18c0*/  IADD3 R7, PT, PT, R8, -R5, RZ ;  /* 0x8000000508077210 */ /* 0x000fe20007ffe0ff */
[----:B------:R-:W-:Y:S01]  /*18d0*/  HFMA2 R4, -RZ, RZ, 0, 5.9604644775390625e-08 ;  /* 0x00000001ff047431 */ /* 0x000fe200000001ff */
[----:B------:R-:W-:Y:S02]  /*18e0*/  LOP3.LUT R3, R0, 0x7, RZ, 0xc0, !PT ;  /* 0x0000000700037812 */ /* 0x000fe400078ec0ff */
[----:B------:R-:W-:-:S13]  /*18f0*/  ISETP.GE.U32.AND P0, PT, R7, 0x7, PT ;  /* 0x000000070700780c */ /* 0x000fda0003f06070 */
[----:B------:R-:W-:Y:S05]  /*1900*/  @!P0 BRA `(.L_x_14) ;  /* 0x0000000000b48947 */ /* 0x000fea0003800000 */
[----:B------:R-:W-:Y:S02]  /*1910*/  LOP3.LUT R8, R0, 0xfffffff8, RZ, 0xc0, !PT ;  /* 0xfffffff800087812 */ /* 0x000fe400078ec0ff */
[----:B------:R-:W-:Y:S02]  /*1920*/  MOV R9, RZ ;  /* 0x000000ff00097202 */ /* 0x000fe40000000f00 */
[----:B------:R-:W-:Y:S02]  /*1930*/  MOV R4, RZ ;  /* 0x000000ff00047202 */ /* 0x000fe40000000f00 */
[----:B------:R-:W-:-:S07]  /*1940*/  IADD3 R8, PT, PT, -R8, RZ, RZ ;  /* 0x000000ff08087210 */ /* 0x000fce0007ffe1ff */
.L_x_15:
[----:B------:R-:W0:Y:S01]  /*1950*/  LDC R6, c[0x0][0x390] ;  /* 0x0000e400ff067b82 */ /* 0x000e220000000800 */
[----:B-1----:R-:W-:-:S04]  /*1960*/  IMAD.WIDE R20, R9, 0x4, R12 ;  /* 0x0000000409147825 */ /* 0x002fc800078e020c */
[----:B0-----:R-:W-:Y:S02]  /*1970*/  IMAD.WIDE R10, R6, 0x4, R20 ;  /* 0x00000004060a7825 */ /* 0x001fe400078e0214 */
[----:B------:R-:W2:Y:S04]  /*1980*/  LDG.E R20, desc[UR6][R20.64] ;  /* 0x0000000614147981 */ /* 0x000ea8000c1e1900 */
[----:B------:R-:W2:Y:S02]  /*1990*/  LDG.E R17, desc[UR6][R10.64] ;  /* 0x000000060a117981 */ /* 0x000ea4000c1e1900 */
[----:B--2---:R-:W-:Y:S01]  /*19a0*/  FFMA R23, R20, -0.26794922351837158203, R17 ;  /* 0xbe8930a414177823 */ /* 0x004fe20000000011 */
[----:B------:R-:W-:-:S04]  /*19b0*/  IMAD.WIDE R16, R6, 0x4, R10 ;  /* 0x0000000406107825 */ /* 0x000fc800078e020a */
[----:B------:R0:W-:Y:S04]  /*19c0*/  STG.E desc[UR6][R10.64], R23 ;  /* 0x000000170a007986 */ /* 0x0001e8000c101906 */
[----:B------:R-:W2:Y:S02]  /*19d0*/  LDG.E R18, desc[UR6][R16.64] ;  /* 0x0000000610127981 */ /* 0x000ea4000c1e1900 */
[----:B--2---:R-:W-:Y:S01]  /*19e0*/  FFMA R25, R23, -0.26794922351837158203, R18 ;  /* 0xbe8930a417197823 */ /* 0x004fe20000000012 */
[----:B------:R-:W-:-:S04]  /*19f0*/  IMAD.WIDE R18, R6, 0x4, R16 ;  /* 0x0000000406127825 */ /* 0x000fc800078e0210 */
[----:B------:R1:W-:Y:S04]  /*1a00*/  STG.E desc[UR6][R16.64], R25 ;  /* 0x0000001910007986 */ /* 0x0003e8000c101906 */
[----:B------:R-:W2:Y:S01]  /*1a10*/  LDG.E R22, desc[UR6][R18.64] ;  /* 0x0000000612167981 */ /* 0x000ea2000c1e1900 */
[----:B------:R-:W-:-:S04]  /*1a20*/  IMAD.WIDE R20, R6, 0x4, R18 ;  /* 0x0000000406147825 */ /* 0x000fc800078e0212 */
[----:B--2---:R-:W-:-:S05]  /*1a30*/  FFMA R27, R25, -0.26794922351837158203, R22 ;  /* 0xbe8930a4191b7823 */ /* 0x004fca0000000016 */
[----:B------:R2:W-:Y:S04]  /*1a40*/  STG.E desc[UR6][R18.64], R27 ;  /* 0x0000001b12007986 */ /* 0x0005e8000c101906 */
[----:B------:R-:W3:Y:S01]  /*1a50*/  LDG.E R22, desc[UR6][R20.64] ;  /* 0x0000000614167981 */ /* 0x000ee2000c1e1900 */
[----:B0-----:R-:W-:-:S04]  /*1a60*/  IMAD.WIDE R10, R6, 0x4, R20 ;  /* 0x00000004060a7825 */ /* 0x001fc800078e0214 */
[----:B---3--:R-:W-:-:S05]  /*1a70*/  FFMA R29, R27, -0.26794922351837158203, R22 ;  /* 0xbe8930a41b1d7823 */ /* 0x008fca0000000016 */
[----:B------:R0:W-:Y:S04]  /*1a80*/  STG.E desc[UR6][R20.64], R29 ;  /* 0x0000001d14007986 */ /* 0x0001e8000c101906 */
[----:B------:R-:W3:Y:S01]  /*1a90*/  LDG.E R22, desc[UR6][R10.64] ;  /* 0x000000060a167981 */ /* 0x000ee2000c1e1900 */
[----:B-1----:R-:W-:-:S04]  /*1aa0*/  IMAD.WIDE R16, R6, 0x4, R10 ;  /* 0x0000000406107825 */ /* 0x002fc800078e020a */
[----:B---3--:R-:W-:-:S05]  /*1ab0*/  FFMA R23, R29, -0.26794922351837158203, R22 ;  /* 0xbe8930a41d177823 */ /* 0x008fca0000000016 */
[----:B------:R1:W-:Y:S04]  /*1ac0*/  STG.E desc[UR6][R10.64], R23 ;  /* 0x000000170a007986 */ /* 0x0003e8000c101906 */
[----:B------:R-:W3:Y:S01]  /*1ad0*/  LDG.E R22, desc[UR6][R16.64] ;  /* 0x0000000610167981 */ /* 0x000ee2000c1e1900 */
[----:B--2---:R-:W-:-:S04]  /*1ae0*/  IMAD.WIDE R18, R6, 0x4, R16 ;  /* 0x0000000406127825 */ /* 0x004fc800078e0210 */
[----:B---3--:R-:W-:-:S05]  /*1af0*/  FFMA R25, R23, -0.26794922351837158203, R22 ;  /* 0xbe8930a417197823 */ /* 0x008fca0000000016 */
[----:B------:R1:W-:Y:S04]  /*1b00*/  STG.E desc[UR6][R16.64], R25 ;  /* 0x0000001910007986 */ /* 0x0003e8000c101906 */
[----:B------:R-:W2:Y:S01]  /*1b10*/  LDG.E R22, desc[UR6][R18.64] ;  /* 0x0000000612167981 */ /* 0x000ea2000c1e1900 */
[----:B0-----:R-:W-:-:S04]  /*1b20*/  IMAD.WIDE R20, R6, 0x4, R18 ;  /* 0x0000000406147825 */ /* 0x001fc800078e0212 */
[----:B--2---:R-:W-:-:S05]  /*1b30*/  FFMA R27, R25, -0.26794922351837158203, R22 ;  /* 0xbe8930a4191b7823 */ /* 0x004fca0000000016 */
[----:B------:R1:W-:Y:S04]  /*1b40*/  STG.E desc[UR6][R18.64], R27 ;  /* 0x0000001b12007986 */ /* 0x0003e8000c101906 */
[----:B------:R-:W2:Y:S01]  /*1b50*/  LDG.E R22, desc[UR6][R20.64] ;  /* 0x0000000614167981 */ /* 0x000ea2000c1e1900 */
[----:B------:R-:W-:Y:S02]  /*1b60*/  IADD3 R8, PT, PT, R8, 0x8, RZ ;  /* 0x0000000808087810 */ /* 0x000fe40007ffe0ff */
[----:B------:R-:W-:Y:S02]  /*1b70*/  LEA R9, R6, R9, 0x3 ;  /* 0x0000000906097211 */ /* 0x000fe400078e18ff */
[----:B------:R-:W-:Y:S02]  /*1b80*/  ISETP.NE.AND P0, PT, R8, RZ, PT ;  /* 0x000000ff0800720c */ /* 0x000fe40003f05270 */
[----:B------:R-:W-:Y:S01]  /*1b90*/  IADD3 R4, PT, PT, R4, 0x8, RZ ;  /* 0x0000000804047810 */ /* 0x000fe20007ffe0ff */
[----:B--2---:R-:W-:-:S05]  /*1ba0*/  FFMA R29, R27, -0.26794922351837158203, R22 ;  /* 0xbe8930a41b1d7823 */ /* 0x004fca0000000016 */
[----:B------:R1:W-:Y:S05]  /*1bb0*/  STG.E desc[UR6][R20.64], R29 ;  /* 0x0000001d14007986 */ /* 0x0003ea000c101906 */
[----:B------:R-:W-:Y:S05]  /*1bc0*/  @P0 BRA `(.L_x_15) ;  /* 0xfffffffc00600947 */ /* 0x000fea000383ffff */
[----:B------:R-:W-:-:S07]  /*1bd0*/  IADD3 R4, PT, PT, R4, 0x1, RZ ;  /* 0x0000000104047810 */ /* 0x000fce0007ffe0ff */
.L_x_14:
[----:B------:R-:W-:-:S13]  /*1be0*/  ISETP.NE.AND P0, PT, R3, RZ, PT ;  /* 0x000000ff0300720c */ /* 0x000fda0003f05270 */
[----:B------:R-:W-:Y:S05]  /*1bf0*/  @!P0 BRA `(.L_x_16) ;  /* 0x0000000000d48947 */ /* 0x000fea0003800000 */
[----:B------:R-:W-:Y:S02]  /*1c00*/  ISETP.GE.U32.AND P1, PT, R3, 0x4, PT ;  /* 0x000000040300780c */ /* 0x000fe40003f26070 */
[----:B-1----:R-:W-:-:S04]  /*1c10*/  LOP3.LUT R20, R0, 0x3, RZ, 0xc0, !PT ;  /* 0x0000000300147812 */ /* 0x002fc800078ec0ff */
[----:B------:R-:W-:-:S07]  /*1c20*/  ISETP.NE.AND P2, PT, R20, RZ, PT ;  /* 0x000000ff1400720c */ /* 0x000fce0003f45270 */
[----:B------:R-:W-:Y:S06]  /*1c30*/  @!P1 BRA `(.L_x_17) ;  /* 0x0000000000589947 */ /* 0x000fec0003800000 */
[----:B------:R-:W0:Y:S01]  /*1c40*/  LDC R27, c[0x0][0x390] ;  /* 0x0000e400ff1b7b82 */ /* 0x000e220000000800 */
[----:B------:R-:W-:-:S05]  /*1c50*/  IADD3 R6, PT, PT, R4, -0x1, RZ ;  /* 0xffffffff04067810 */ /* 0x000fca0007ffe0ff */
[----:B0-----:R-:W-:-:S04]  /*1c60*/  IMAD R19, R6, R27, RZ ;  /* 0x0000001b06137224 */ /* 0x001fc800078e02ff */
[----:B------:R-:W-:-:S04]  /*1c70*/  IMAD.WIDE R18, R19, 0x4, R12 ;  /* 0x0000000413127825 */ /* 0x000fc800078e020c */
[C---:B------:R-:W-:Y:S02]  /*1c80*/  IMAD.WIDE R8, R27.reuse, 0x4, R18 ;  /* 0x000000041b087825 */ /* 0x040fe400078e0212 */
[----:B------:R-:W2:Y:S04]  /*1c90*/  LDG.E R18, desc[UR6][R18.64] ;  /* 0x0000000612127981 */ /* 0x000ea8000c1e1900 */
        /* <DEDUP_REMOVED lines=8> */
[----:B------:R-:W2:Y:S01]  /*1d20*/  LDG.E R6, desc[UR6][R16.64] ;  /* 0x0000000610067981 */ /* 0x000ea2000c1e1900 */
[----:B------:R-:W-:-:S04]  /*1d30*/  IMAD.WIDE R18, R27, 0x4, R16 ;  /* 0x000000041b127825 */ /* 0x000fc800078e0210 */
[----:B--2---:R-:W-:-:S05]  /*1d40*/  FFMA R25, R23, -0.26794922351837158203, R6 ;  /* 0xbe8930a417197823 */ /* 0x004fca0000000006 */
[----:B------:R0:W-:Y:S04]  /*1d50*/  STG.E desc[UR6][R16.64], R25 ;  /* 0x0000001910007986 */ /* 0x0001e8000c101906 */
[----:B------:R-:W2:Y:S01]  /*1d60*/  LDG.E R6, desc[UR6][R18.64] ;  /* 0x0000000612067981 */ /* 0x000ea2000c1e1900 */
[----:B------:R-:W-:Y:S01]  /*1d70*/  IADD3 R4, PT, PT, R4, 0x4, RZ ;  /* 0x0000000404047810 */ /* 0x000fe20007ffe0ff */
[----:B--2---:R-:W-:-:S05]  /*1d80*/  FFMA R27, R25, -0.26794922351837158203, R6 ;  /* 0xbe8930a4191b7823 */ /* 0x004fca0000000006 */
[----:B------:R0:W-:Y:S02]  /*1d90*/  STG.E desc[UR6][R18.64], R27 ;  /* 0x0000001b12007986 */ /* 0x0001e4000c101906 */
.L_x_17:
[----:B------:R-:W-:Y:S05]  /*1da0*/  @!P2 BRA `(.L_x_16) ;  /* 0x000000000068a947 */ /* 0x000fea0003800000 */
[----:B------:R-:W-:-:S13]  /*1db0*/  ISETP.NE.AND P1, PT, R20, 0x1, PT ;  /* 0x000000011400780c */ /* 0x000fda0003f25270 */
[----:B0-----:R-:W0:Y:S01]  /*1dc0*/  @P1 LDC R19, c[0x0][0x390] ;  /* 0x0000e400ff131b82 */ /* 0x001e220000000800 */
[----:B------:R-:W-:-:S05]  /*1dd0*/  @P1 IADD3 R6, PT, PT, R4, -0x1, RZ ;  /* 0xffffffff04061810 */ /* 0x000fca0007ffe0ff */
[----:B0-----:R-:W-:-:S04]  /*1de0*/  @P1 IMAD R17, R6, R19, RZ ;  /* 0x0000001306111224 */ /* 0x001fc800078e02ff */
[----:B------:R-:W-:-:S04]  /*1df0*/  @P1 IMAD.WIDE R16, R17, 0x4, R12 ;  /* 0x0000000411101825 */ /* 0x000fc800078e020c */
[----:B------:R-:W-:Y:S02]  /*1e00*/  @P1 IMAD.WIDE R10, R19, 0x4, R16 ;  /* 0x00000004130a1825 */ /* 0x000fe400078e0210 */
[----:B------:R-:W2:Y:S04]  /*1e10*/  @P1 LDG.E R16, desc[UR6][R16.64] ;  /* 0x0000000610101981 */ /* 0x000ea8000c1e1900 */
[----:B------:R-:W2:Y:S01]  /*1e20*/  @P1 LDG.E R9, desc[UR6][R10.64] ;  /* 0x000000060a091981 */ /* 0x000ea2000c1e1900 */
[----:B------:R-:W-:-:S04]  /*1e30*/  LOP3.LUT R18, R0, 0x1, RZ, 0xc0, !PT ;  /* 0x0000000100127812 */ /* 0x000fc800078ec0ff */
[----:B------:R-:W-:Y:S02]  /*1e40*/  ISETP.NE.U32.AND P2, PT, R18, 0x1, PT ;  /* 0x000000011200780c */ /* 0x000fe40003f45070 */
[----:B------:R-:W-:Y:S01]  /*1e50*/  @P1 IADD3 R4, PT, PT, R4, 0x2, RZ ;  /* 0x0000000204041810 */ /* 0x000fe20007ffe0ff */
[----:B--2---:R-:W-:Y:S01]  /*1e60*/  @P1 FFMA R21, R16, -0.26794922351837158203, R9 ;  /* 0xbe8930a410151823 */ /* 0x004fe20000000009 */
[----:B------:R-:W-:-:S09]  /*1e70*/  @P1 IMAD.WIDE R8, R19, 0x4, R10 ;  /* 0x0000000413081825 */ /* 0x000fd200078e020a */
[----:B------:R-:W0:Y:S01]  /*1e80*/  @!P2 LDC R19, c[0x0][0x390] ;  /* 0x0000e400ff13ab82 */ /* 0x000e220000000800 */
[----:B------:R1:W-:Y:S04]  /*1e90*/  @P1 STG.E desc[UR6][R10.64], R21 ;  /* 0x000000150a001986 */ /* 0x0003e8000c101906 */
[----:B------:R-:W2:Y:S01]  /*1ea0*/  @P1 LDG.E R6, desc[UR6][R8.64] ;  /* 0x0000000608061981 */ /* 0x000ea2000c1e1900 */
[----:B------:R-:W-:-:S05]  /*1eb0*/  @!P2 IADD3 R4, PT, PT, R4, -0x1, RZ ;  /* 0xffffffff0404a810 */ /* 0x000fca0007ffe0ff */
[----:B0-----:R-:W-:-:S04]  /*1ec0*/  @!P2 IMAD R17, R4, R19, RZ ;  /* 0x000000130411a224 */ /* 0x001fc800078e02ff */
[----:B------:R-:W-:-:S04]  /*1ed0*/  @!P2 IMAD.WIDE R16, R17, 0x4, R12 ;  /* 0x000000041110a825 */ /* 0x000fc800078e020c */
[----:B------:R-:W-:-:S04]  /*1ee0*/  @!P2 IMAD.WIDE R18, R19, 0x4, R16 ;  /* 0x000000041312a825 */ /* 0x000fc800078e0210 */
[----:B--2---:R-:W-:-:S05]  /*1ef0*/  @P1 FFMA R23, R21, -0.26794922351837158203, R6 ;  /* 0xbe8930a415171823 */ /* 0x004fca0000000006 */
[----:B------:R2:W-:Y:S04]  /*1f00*/  @P1 STG.E desc[UR6][R8.64], R23 ;  /* 0x0000001708001986 */ /* 0x0005e8000c101906 */
[----:B------:R-:W3:Y:S04]  /*1f10*/  @!P2 LDG.E R16, desc[UR6][R16.64] ;  /* 0x000000061010a981 */ /* 0x000ee8000c1e1900 */
[----:B-1----:R-:W3:Y:S02]  /*1f20*/  @!P2 LDG.E R11, desc[UR6][R18.64] ;  /* 0x00000006120ba981 */ /* 0x002ee4000c1e1900 */
[----:B---3--:R-:W-:-:S05]  /*1f30*/  @!P2 FFMA R11, R16, -0.26794922351837158203, R11 ;  /* 0xbe8930a4100ba823 */ /* 0x008fca000000000b */
[----:B------:R2:W-:Y:S02]  /*1f40*/  @!P2 STG.E desc[UR6][R18.64], R11 ;  /* 0x0000000b1200a986 */ /* 0x0005e4000c101906 */
.L_x_16:
[----:B------:R-:W0:Y:S01]  /*1f50*/  LDG.E R4, desc[UR6][R14.64] ;  /* 0x000000060e047981 */ /* 0x000e22000c1e1900 */
[----:B------:R-:W-:Y:S01]  /*1f60*/  ISETP.GE.U32.AND P1, PT, R7, 0x7, PT ;  /* 0x000000070700780c */ /* 0x000fe20003f26070 */
[----:B0-2---:R-:W-:-:S05]  /*1f70*/  FMUL R9, R4, 0.21132488548755645752 ;  /* 0x3e58658d04097820 */ /* 0x005fca0000400000 */
[----:B------:R0:W-:Y:S07]  /*1f80*/  STG.E desc[UR6][R14.64], R9 ;  /* 0x000000090e007986 */ /* 0x0001ee000c101906 */
[----:B------:R-:W-:Y:S05]  /*1f90*/  @!P1 BRA `(.L_x_18) ;  /* 0x0000000400309947 */ /* 0x000fea0003800000 */
[----:B------:R-:W2:Y:S01]  /*1fa0*/  LDC R4, c[0x0][0x390] ;  /* 0x0000e400ff047b82 */ /* 0x000ea20000000800 */
[C---:B0-----:R-:W-:Y:S02]  /*1fb0*/  IADD3 R9, PT, PT, R5.reuse, -0x3, RZ ;  /* 0xfffffffd05097810 */ /* 0x041fe40007ffe0ff */
[C---:B-1----:R-:W-:Y:S02]  /*1fc0*/  IADD3 R11, PT, PT, R5.reuse, -0x4, RZ ;  /* 0xfffffffc050b7810 */ /* 0x042fe40007ffe0ff */
[C---:B------:R-:W-:Y:S02]  /*1fd0*/  IADD3 R15, PT, PT, R5.reuse, -0x5, RZ ;  /* 0xfffffffb050f7810 */ /* 0x040fe40007ffe0ff */
[C---:B------:R-:W-:Y:S02]  /*1fe0*/  IADD3 R17, PT, PT, R5.reuse, -0x6, RZ ;  /* 0xfffffffa05117810 */ /* 0x040fe40007ffe0ff */
[C---:B------:R-:W-:Y:S02]  /*1ff0*/  IADD3 R19, PT, PT, R5.reuse, -0x7, RZ ;  /* 0xfffffff905137810 */ /* 0x040fe40007ffe0ff */
[----:B------:R-:W-:-:S02]  /*2000*/  IADD3 R21, PT, PT, R5, -0x8, RZ ;  /* 0xfffffff805157810 */ /* 0x000fc40007ffe0ff */
[----:B------:R-:W-:Y:S02]  /*2010*/  IADD3 R29, PT, PT, R5, -0x9, RZ ;  /* 0xfffffff7051d7810 */ /* 0x000fe40007ffe0ff */
[----:B------:R-:W-:-:S04]  /*2020*/  LOP3.LUT R6, R0, 0xfffffff8, RZ, 0xc0, !PT ;  /* 0xfffffff800067812 */ /* 0x000fc800078ec0ff */
[----:B------:R-:W-:Y:S01]  /*2030*/  IADD3 R6, PT, PT, -R6, RZ, RZ ;  /* 0x000000ff06067210 */ /* 0x000fe20007ffe1ff */
[-C--:B--2---:R-:W-:Y:S02]  /*2040*/  IMAD R5, R7, R4.reuse, RZ ;  /* 0x0000000407057224 */ /* 0x084fe400078e02ff */
[-C--:B------:R-:W-:Y:S02]  /*2050*/  IMAD R7, R9, R4.reuse, RZ ;  /* 0x0000000409077224 */ /* 0x080fe400078e02ff */
[-C--:B------:R-:W-:Y:S02]  /*2060*/  IMAD R9, R11, R4.reuse, RZ ;  /* 0x000000040b097224 */ /* 0x080fe400078e02ff */
[-C--:B------:R-:W-:Y:S02]  /*2070*/  IMAD R11, R15, R4.reuse, RZ ;  /* 0x000000040f0b7224 */ /* 0x080fe400078e02ff */
[-C--:B------:R-:W-:Y:S02]  /*2080*/  IMAD R15, R17, R4.reuse, RZ ;  /* 0x00000004110f7224 */ /* 0x080fe400078e02ff */
[----:B------:R-:W-:-:S02]  /*2090*/  IMAD R17, R19, R4, RZ ;  /* 0x0000000413117224 */ /* 0x000fc400078e02ff */
[-C--:B------:R-:W-:Y:S02]  /*20a0*/  IMAD R19, R21, R4.reuse, RZ ;  /* 0x0000000415137224 */ /* 0x080fe400078e02ff */
[----:B------:R-:W-:-:S07]  /*20b0*/  IMAD R29, R29, R4, RZ ;  /* 0x000000041d1d7224 */ /* 0x000fce00078e02ff */
.L_x_19:
[----:B--2---:R-:W-:-:S04]  /*20c0*/  IMAD.WIDE R22, R2, 0x4, R12 ;  /* 0x0000000402167825 */ /* 0x004fc800078e020c */
[----:B------:R-:W-:Y:S02]  /*20d0*/  IMAD.WIDE R20, R5, 0x4, R12 ;  /* 0x0000000405147825 */ /* 0x000fe400078e020c */
[----:B------:R-:W2:Y:S04]  /*20e0*/  LDG.E R22, desc[UR6][R22.64] ;  /* 0x0000000616167981 */ /* 0x000ea8000c1e1900 */
[----:B------:R-:W2:Y:S02]  /*20f0*/  LDG.E R25, desc[UR6][R20.64] ;  /* 0x0000000614197981 */ /* 0x000ea4000c1e1900 */
[----:B--2---:R-:W-:-:S04]  /*2100*/  FADD R25, R22, -R25 ;  /* 0x8000001916197221 */ /* 0x004fc80000000000 */
[----:B------:R-:W-:Y:S01]  /*2110*/  FMUL R8, R25, -0.26794922351837158203 ;  /* 0xbe8930a419087820 */ /* 0x000fe20000400000 */
[----:B------:R-:W-:-:S04]  /*2120*/  IMAD.WIDE R24, R7, 0x4, R12 ;  /* 0x0000000407187825 */ /* 0x000fc800078e020c */
[----:B------:R0:W-:Y:S04]  /*2130*/  STG.E desc[UR6][R20.64], R8 ;  /* 0x0000000814007986 */ /* 0x0001e8000c101906 */
        /* <DEDUP_REMOVED lines=10> */
[----:B0-----:R-:W3:Y:S02]  /*21e0*/  LDG.E R21, desc[UR6][R22.64] ;  /* 0x0000000616157981 */ /* 0x001ee4000c1e1900 */
[----:B---3--:R-:W-:-:S04]  /*21f0*/  FADD R21, R14, -R21 ;  /* 0x800000150e157221 */ /* 0x008fc80000000000 */
[----:B------:R-:W-:Y:S01]  /*2200*/  FMUL R8, R21, -0.26794922351837158203 ;  /* 0xbe8930a415087820 */ /* 0x000fe20000400000 */
[----:B------:R-:W-:-:S04]  /*2210*/  IMAD.WIDE R20, R15, 0x4, R12 ;  /* 0x000000040f147825 */ /* 0x000fc800078e020c */
[----:B------:R0:W-:Y:S04]  /*2220*/  STG.E desc[UR6][R22.64], R8 ;  /* 0x0000000816007986 */ /* 0x0001e8000c101906 */
[----:B-1----:R-:W3:Y:S02]  /*2230*/  LDG.E R25, desc[UR6][R20.64] ;  /* 0x0000000614197981 */ /* 0x002ee4000c1e1900 */
[----:B---3--:R-:W-:-:S04]  /*2240*/  FADD R25, R8, -R25 ;  /* 0x8000001908197221 */ /* 0x008fc80000000000 */
[----:B------:R-:W-:Y:S01]  /*2250*/  FMUL R10, R25, -0.26794922351837158203 ;  /* 0xbe8930a4190a7820 */ /* 0x000fe20000400000 */
[----:B------:R-:W-:-:S04]  /*2260*/  IMAD.WIDE R24, R17, 0x4, R12 ;  /* 0x0000000411187825 */ /* 0x000fc800078e020c */
[----:B------:R1:W-:Y:S04]  /*2270*/  STG.E desc[UR6][R20.64], R10 ;  /* 0x0000000a14007986 */ /* 0x0003e8000c101906 */
[----:B--2---:R-:W2:Y:S02]  /*2280*/  LDG.E R27, desc[UR6][R24.64] ;  /* 0x00000006181b7981 */ /* 0x004ea4000c1e1900 */
        /* <DEDUP_REMOVED lines=9> */
[----:B-1----:R-:W3:Y:S01]  /*2320*/  LDG.E R21, desc[UR6][R22.64] ;  /* 0x0000000616157981 */ /* 0x002ee2000c1e1900 */
[----:B------:R-:W-:Y:S01]  /*2330*/  IADD3 R6, PT, PT, R6, 0x8, RZ ;  /* 0x0000000806067810 */ /* 0x000fe20007ffe0ff */
[----:B------:R-:W-:Y:S01]  /*2340*/  UIADD3 UR5, UPT, UPT, UR5, -0x8, URZ ;  /* 0xfffffff805057890 */ /* 0x000fe2000fffe0ff */
[----:B------:R-:W-:Y:S02]  /*2350*/  IADD3 R10, PT, PT, -R4, RZ, RZ ;  /* 0x000000ff040a7210 */ /* 0x000fe40007ffe1ff */
[----:B------:R-:W-:Y:S02]  /*2360*/  ISETP.NE.AND P1, PT, R6, RZ, PT ;  /* 0x000000ff0600720c */ /* 0x000fe40003f25270 */
[----:B------:R-:W-:-:S02]  /*2370*/  LEA R7, R10, R7, 0x3 ;  /* 0x000000070a077211 */ /* 0x000fc400078e18ff */
[C---:B------:R-:W-:Y:S02]  /*2380*/  LEA R9, R10.reuse, R9, 0x3 ;  /* 0x000000090a097211 */ /* 0x040fe400078e18ff */
[C---:B------:R-:W-:Y:S02]  /*2390*/  LEA R11, R10.reuse, R11, 0x3 ;  /* 0x0000000b0a0b7211 */ /* 0x040fe400078e18ff */
[C---:B------:R-:W-:Y:S02]  /*23a0*/  LEA R15, R10.reuse, R15, 0x3 ;  /* 0x0000000f0a0f7211 */ /* 0x040fe400078e18ff */
[C---:B------:R-:W-:Y:S02]  /*23b0*/  LEA R17, R10.reuse, R17, 0x3 ;  /* 0x000000110a117211 */ /* 0x040fe400078e18ff */
[C---:B------:R-:W-:Y:S02]  /*23c0*/  LEA R19, R10.reuse, R19, 0x3 ;  /* 0x000000130a137211 */ /* 0x040fe400078e18ff */
[----:B------:R-:W-:-:S02]  /*23d0*/  LEA R29, R10, R29, 0x3 ;  /* 0x0000001d0a1d7211 */ /* 0x000fc400078e18ff */
[C---:B------:R-:W-:Y:S02]  /*23e0*/  LEA R5, R10.reuse, R5, 0x3 ;  /* 0x000000050a057211 */ /* 0x040fe400078e18ff */
[----:B------:R-:W-:Y:S01]  /*23f0*/  LEA R2, R10, R2, 0x3 ;  /* 0x000000020a027211 */ /* 0x000fe200078e18ff */
[----:B---3--:R-:W-:-:S04]  /*2400*/  FADD R21, R8, -R21 ;  /* 0x8000001508157221 */ /* 0x008fc80000000000 */
[----:B------:R-:W-:-:S05]  /*2410*/  FMUL R21, R21, -0.26794922351837158203 ;  /* 0xbe8930a415157820 */ /* 0x000fca0000400000 */
[----:B------:R2:W-:Y:S01]  /*2420*/  STG.E desc[UR6][R22.64], R21 ;  /* 0x0000001516007986 */ /* 0x0005e2000c101906 */
[----:B------:R-:W-:Y:S05]  /*2430*/  @P1 BRA `(.L_x_19) ;  /* 0xfffffffc00201947 */ /* 0x000fea000383ffff */
[----:B------:R-:W-:-:S06]  /*2440*/  UIADD3 UR4, UPT, UPT, UR5, -0x2, URZ ;  /* 0xfffffffe05047890 */ /* 0x000fcc000fffe0ff */
[----:B------:R-:W-:-:S07]  /*2450*/  MOV R7, UR4 ;  /* 0x0000000400077c02 */ /* 0x000fce0008000f00 */
.L_x_18:
[----:B------:R-:W-:Y:S05]  /*2460*/  @!P0 EXIT ;  /* 0x000000000000894d */ /* 0x000fea0003800000 */
[----:B------:R-:W-:Y:S02]  /*2470*/  ISETP.GE.U32.AND P0, PT, R3, 0x4, PT ;  /* 0x000000040300780c */ /* 0x000fe40003f06070 */
[----:B0-2---:R-:W-:-:S04]  /*2480*/  LOP3.LUT R14, R0, 0x3, RZ, 0xc0, !PT ;  /* 0x00000003000e7812 */ /* 0x005fc800078ec0ff */
[----:B------:R-:W-:-:S07]  /*2490*/  ISETP.NE.AND P1, PT, R14, RZ, PT ;  /* 0x000000ff0e00720c */ /* 0x000fce0003f25270 */
[----:B------:R-:W-:Y:S06]  /*24a0*/  @!P0 BRA `(.L_x_20) ;  /* 0x0000000000748947 */ /* 0x000fec0003800000 */
[----:B------:R-:W1:Y:S02]  /*24b0*/  LDCU UR4, c[0x0][0x390] ;  /* 0x00007200ff0477ac */ /* 0x000e640008000800 */
[----:B-1----:R-:W-:-:S04]  /*24c0*/  IMAD R11, R7, UR4, RZ ;  /* 0x00000004070b7c24 */ /* 0x002fc8000f8e02ff */
[C---:B------:R-:W-:Y:S01]  /*24d0*/  IMAD.WIDE R4, R11.reuse, 0x4, R12 ;  /* 0x000000040b047825 */ /* 0x040fe200078e020c */
[----:B------:R-:W-:-:S04]  /*24e0*/  IADD3 R3, PT, PT, R11, UR4, RZ ;  /* 0x000000040b037c10 */ /* 0x000fc8000fffe0ff */
[----:B------:R-:W2:Y:S01]  /*24f0*/  LDG.E R9, desc[UR6][R4.64] ;  /* 0x0000000604097981 */ /* 0x000ea2000c1e1900 */
[----:B------:R-:W-:-:S06]  /*2500*/  IMAD.WIDE R2, R3, 0x4, R12 ;  /* 0x0000000403027825 */ /* 0x000fcc00078e020c */
[----:B------:R-:W2:Y:S01]  /*2510*/  LDG.E R2, desc[UR6][R2.64] ;  /* 0x0000000602027981 */ /* 0x000ea2000c1e1900 */
[----:B------:R-:W-:Y:S01]  /*2520*/  IADD3 R11, PT, PT, R11, -UR4, RZ ;  /* 0x800000040b0b7c10 */ /* 0x000fe2000fffe0ff */
[----:B--2---:R-:W-:-:S04]  /*2530*/  FADD R9, R2, -R9 ;  /* 0x8000000902097221 */ /* 0x004fc80000000000 */
[----:B------:R-:W-:Y:S01]  /*2540*/  FMUL R15, R9, -0.26794922351837158203 ;  /* 0xbe8930a4090f7820 */ /* 0x000fe20000400000 */
[----:B------:R-:W-:-:S04]  /*2550*/  IMAD.WIDE R8, R11, 0x4, R12 ;  /* 0x000000040b087825 */ /* 0x000fc800078e020c */
[----:B------:R0:W-:Y:S04]  /*2560*/  STG.E desc[UR6][R4.64], R15 ;  /* 0x0000000f04007986 */ /* 0x0001e8000c101906 */
[----:B------:R-:W2:Y:S01]  /*2570*/  LDG.E R6, desc[UR6][R8.64] ;  /* 0x0000000608067981 */ /* 0x000ea2000c1e1900 */
[----:B------:R-:W-:-:S05]  /*2580*/  IADD3 R19, PT, PT, R11, -UR4, RZ ;  /* 0x800000040b137c10 */ /* 0x000fca000fffe0ff */
[----:B------:R-:W-:-:S04]  /*2590*/  IMAD.WIDE R10, R19, 0x4, R12 ;  /* 0x00000004130a7825 */ /* 0x000fc800078e020c */
[----:B--2---:R-:W-:-:S04]  /*25a0*/  FADD R6, R15, -R6 ;  /* 0x800000060f067221 */ /* 0x004fc80000000000 */
[----:B------:R-:W-:-:S05]  /*25b0*/  FMUL R17, R6, -0.26794922351837158203 ;  /* 0xbe8930a406117820 */ /* 0x000fca0000400000 */
[----:B------:R2:W-:Y:S04]  /*25c0*/  STG.E desc[UR6][R8.64], R17 ;  /* 0x0000001108007986 */ /* 0x0005e8000c101906 */
[----:B------:R-:W3:Y:S01]  /*25d0*/  LDG.E R2, desc[UR6][R10.64] ;  /* 0x000000060a027981 */ /* 0x000ee2000c1e1900 */
[----:B------:R-:W-:Y:S01]  /*25e0*/  IADD3 R3, PT, PT, R19, -UR4, RZ ;  /* 0x8000000413037c10 */ /* 0x000fe2000fffe0ff */
[----:B---3--:R-:W-:-:S04]  /*25f0*/  FADD R2, R17, -R2 ;  /* 0x8000000211027221 */ /* 0x008fc80000000000 */
[----:B------:R-:W-:Y:S01]  /*2600*/  FMUL R19, R2, -0.26794922351837158203 ;  /* 0xbe8930a402137820 */ /* 0x000fe20000400000 */
[----:B------:R-:W-:-:S04]  /*2610*/  IMAD.WIDE R2, R3, 0x4, R12 ;  /* 0x0000000403027825 */ /* 0x000fc800078e020c */
[----:B------:R2:W-:Y:S04]  /*2620*/  STG.E desc[UR6][R10.64], R19 ;  /* 0x000000130a007986 */ /* 0x0005e8000c101906 */
[----:B0-----:R-:W3:Y:S01]  /*2630*/  LDG.E R4, desc[UR6][R2.64] ;  /* 0x0000000602047981 */ /* 0x001ee2000c1e1900 */
[----:B------:R-:W-:Y:S01]  /*2640*/  IADD3 R7, PT, PT, R7, -0x4, RZ ;  /* 0xfffffffc07077810 */ /* 0x000fe20007ffe0ff */
[----:B---3--:R-:W-:-:S04]  /*2650*/  FADD R4, R19, -R4 ;  /* 0x8000000413047221 */ /* 0x008fc80000000000 */
[----:B------:R-:W-:-:S05]  /*2660*/  FMUL R5, R4, -0.26794922351837158203 ;  /* 0xbe8930a404057820 */ /* 0x000fca0000400000 */
[----:B------:R2:W-:Y:S02]  /*2670*/  STG.E desc[UR6][R2.64], R5 ;  /* 0x0000000502007986 */ /* 0x0005e4000c101906 */
.L_x_20:
[----:B------:R-:W-:Y:S05]  /*2680*/  @!P1 EXIT ;  /* 0x000000000000994d */ /* 0x000fea0003800000 */
[----:B------:R-:W-:Y:S02]  /*2690*/  ISETP.NE.AND P0, PT, R14, 0x1, PT ;  /* 0x000000010e00780c */ /* 0x000fe40003f05270 */
[----:B------:R-:W-:-:S04]  /*26a0*/  LOP3.LUT R0, R0, 0x1, RZ, 0xc0, !PT ;  /* 0x0000000100007812 */ /* 0x000fc800078ec0ff */
[----:B------:R-:W-:-:S07]  /*26b0*/  ISETP.NE.U32.AND P1, PT, R0, 0x1, PT ;  /* 0x000000010000780c */ /* 0x000fce0003f25070 */
[----:B------:R-:W-:Y:S06]  /*26c0*/  @!P0 BRA `(.L_x_21) ;  /* 0x0000000000448947 */ /* 0x000fec0003800000 */
[----:B------:R-:W1:Y:S02]  /*26d0*/  LDCU UR4, c[0x0][0x390] ;  /* 0x00007200ff0477ac */ /* 0x000e640008000800 */
[----:B-12---:R-:W-:-:S04]  /*26e0*/  IMAD R11, R7, UR4, RZ ;  /* 0x00000004070b7c24 */ /* 0x006fc8000f8e02ff */
        /* <DEDUP_REMOVED lines=11> */
[----:B------:R-:W-:Y:S01]  /*27a0*/  IADD3 R7, PT, PT, R7, -0x2, RZ ;  /* 0xfffffffe07077810 */ /* 0x000fe20007ffe0ff */
[----:B--2---:R-:W-:-:S04]  /*27b0*/  FADD R0, R11, -R0 ;  /* 0x800000000b007221 */ /* 0x004fc80000000000 */
[----:B------:R-:W-:-:S05]  /*27c0*/  FMUL R15, R0, -0.26794922351837158203 ;  /* 0xbe8930a4000f7820 */ /* 0x000fca0000400000 */
[----:B------:R0:W-:Y:S02]  /*27d0*/  STG.E desc[UR6][R8.64], R15 ;  /* 0x0000000f08007986 */ /* 0x0001e4000c101906 */
.L_x_21:
[----:B------:R-:W-:Y:S05]  /*27e0*/  @P1 EXIT ;  /* 0x000000000000194d */ /* 0x000fea0003800000 */
[----:B------:R-:W2:Y:S02]  /*27f0*/  LDCU UR4, c[0x0][0x390] ;  /* 0x00007200ff0477ac */ /* 0x000ea40008000800 */
[----:B--2---:R-:W-:-:S05]  /*2800*/  IMAD R3, R7, UR4, RZ ;  /* 0x0000000407037c24 */ /* 0x004fca000f8e02ff */
[C---:B0-----:R-:W-:Y:S01]  /*2810*/  IADD3 R5, PT, PT, R3.reuse, UR4, RZ ;  /* 0x0000000403057c10 */ /* 0x041fe2000fffe0ff */
[----:B------:R-:W-:-:S04]  /*2820*/  IMAD.WIDE R2, R3, 0x4, R12 ;  /* 0x0000000403027825 */ /* 0x000fc800078e020c */
[----:B------:R-:W-:Y:S02]  /*2830*/  IMAD.WIDE R12, R5, 0x4, R12 ;  /* 0x00000004050c7825 */ /* 0x000fe400078e020c */
[----:B------:R-:W2:Y:S04]  /*2840*/  LDG.E R5, desc[UR6][R2.64] ;  /* 0x0000000602057981 */ /* 0x000ea8000c1e1900 */
[----:B------:R-:W2:Y:S02]  /*2850*/  LDG.E R12, desc[UR6][R12.64] ;  /* 0x000000060c0c7981 */ /* 0x000ea4000c1e1900 */
[----:B--2---:R-:W-:-:S04]  /*2860*/  FADD R5, R12, -R5 ;  /* 0x800000050c057221 */ /* 0x004fc80000000000 */
[----:B------:R-:W-:-:S05]  /*2870*/  FMUL R5, R5, -0.26794922351837158203 ;  /* 0xbe8930a405057820 */ /* 0x000fca0000400000 */
[----:B------:R-:W-:Y:S01]  /*2880*/  STG.E desc[UR6][R2.64], R5 ;  /* 0x0000000502007986 */ /* 0x000fe2000c101906 */
[----:B------:R-:W-:Y:S05]  /*2890*/  EXIT ;  /* 0x000000000000794d */ /* 0x000fea0003800000 */
.L_x_13:
[----:B------:R-:W2:Y:S02]  /*28a0*/  LDG.E R0, desc[UR6][R14.64] ;  /* 0x000000060e007981 */ /* 0x000ea4000c1e1900 */
[----:B--2---:R-:W-:-:S05]  /*28b0*/  FMUL R3, R0, 0.21132488548755645752 ;  /* 0x3e58658d00037820 */ /* 0x004fca0000400000 */
[----:B------:R-:W-:Y:S01]  /*28c0*/  STG.E desc[UR6][R14.64], R3 ;  /* 0x000000030e007986 */ /* 0x000fe2000c101906 */
[----:B------:R-:W-:Y:S05]  /*28d0*/  EXIT ;  /* 0x000000000000794d */ /* 0x000fea0003800000 */
        .weak           $__internal_0_$__cuda_sm3x_div_rn_noftz_f32_slowpath
        .type           $__internal_0_$__cuda_sm3x_div_rn_noftz_f32_slowpath,@function
        .size           $__internal_0_$__cuda_sm3x_div_rn_noftz_f32_slowpath,(.L_x_72 - $__internal_0_$__cuda_sm3x_div_rn_noftz_f32_slowpath)
$__internal_0_$__cuda_sm3x_div_rn_noftz_f32_slowpath:
[----:B------:R-:W-:Y:S01]  /*28e0*/  SHF.R.U32.HI R9, RZ, 0x17, R6 ;  /* 0x00000017ff097819 */ /* 0x000fe20000011606 */
[----:B------:R-:W-:Y:S01]  /*28f0*/  BSSY.RECONVERGENT B1, `(.L_x_22) ;  /* 0x0000062000017945 */ /* 0x000fe20003800200 */
[----:B------:R-:W-:Y:S02]  /*2900*/  SHF.R.U32.HI R7, RZ, 0x17, R5 ;  /* 0x00000017ff077819 */ /* 0x000fe40000011605 */
[----:B------:R-:W-:Y:S02]  /*2910*/  LOP3.LUT R9, R9, 0xff, RZ, 0xc0, !PT ;  /* 0x000000ff09097812 */ /* 0x000fe400078ec0ff */
[----:B------:R-:W-:Y:S02]  /*2920*/  LOP3.LUT R16, R7, 0xff, RZ, 0xc0, !PT ;  /* 0x000000ff07107812 */ /* 0x000fe400078ec0ff */
[----:B------:R-:W-:Y:S02]  /*2930*/  IADD3 R17, PT, PT, R9, -0x1, RZ ;  /* 0xffffffff09117810 */ /* 0x000fe40007ffe0ff */
[----:B------:R-:W-:-:S02]  /*2940*/  IADD3 R11, PT, PT, R16, -0x1, RZ ;  /* 0xffffffff100b7810 */ /* 0x000fc40007ffe0ff */
[----:B------:R-:W-:-:S04]  /*2950*/  ISETP.GT.U32.AND P0, PT, R17, 0xfd, PT ;  /* 0x000000fd1100780c */ /* 0x000fc80003f04070 */
[----:B------:R-:W-:-:S13]  /*2960*/  ISETP.GT.U32.OR P0, PT, R11, 0xfd, P0 ;  /* 0x000000fd0b00780c */ /* 0x000fda0000704470 */
[----:B------:R-:W-:Y:S01]  /*2970*/  @!P0 MOV R7, RZ ;  /* 0x000000ff00078202 */ /* 0x000fe20000000f00 */
[----:B------:R-:W-:Y:S06]  /*2980*/  @!P0 BRA `(.L_x_23) ;  /* 0x00000000005c8947 */ /* 0x000fec0003800000 */
[----:B------:R-:W-:Y:S02]  /*2990*/  FSETP.GTU.FTZ.AND P0, PT, |R5|, +INF , PT ;  /* 0x7f8000000500780b */ /* 0x000fe40003f1c200 */
[----:B------:R-:W-:-:S04]  /*29a0*/  FSETP.GTU.FTZ.AND P1, PT, |R6|, +INF , PT ;  /* 0x7f8000000600780b */ /* 0x000fc80003f3c200 */
[----:B------:R-:W-:-:S13]  /*29b0*/  PLOP3.LUT P0, PT, P0, P1, PT, 0xf8, 0x8f ;  /* 0x00000000008f781c */ /* 0x000fda0000703f70 */
[----:B------:R-:W-:Y:S05]  /*29c0*/  @P0 BRA `(.L_x_24) ;  /* 0x00000004004c0947 */ /* 0x000fea0003800000 */
[----:B------:R-:W-:-:S13]  /*29d0*/  LOP3.LUT P0, RZ, R6, 0x7fffffff, R5, 0xc8, !PT ;  /* 0x7fffffff06ff7812 */ /* 0x000fda000780c805 */
[----:B------:R-:W-:Y:S05]  /*29e0*/  @!P0 BRA `(.L_x_25) ;  /* 0x00000004003c8947 */ /* 0x000fea0003800000 */
[C---:B------:R-:W-:Y:S02]  /*29f0*/  FSETP.NEU.FTZ.AND P2, PT, |R5|.reuse, +INF , PT ;  /* 0x7f8000000500780b */ /* 0x040fe40003f5d200 */
[----:B------:R-:W-:Y:S02]  /*2a00*/  FSETP.NEU.FTZ.AND P1, PT, |R6|, +INF , PT ;  /* 0x7f8000000600780b */ /* 0x000fe40003f3d200 */
[----:B------:R-:W-:-:S11]  /*2a10*/  FSETP.NEU.FTZ.AND P0, PT, |R5|, +INF , PT ;  /* 0x7f8000000500780b */ /* 0x000fd60003f1d200 */
[----:B------:R-:W-:Y:S05]  /*2a20*/  @!P1 BRA !P2, `(.L_x_25) ;  /* 0x00000004002c9947 */ /* 0x000fea0005000000 */
[----:B------:R-:W-:-:S04]  /*2a30*/  LOP3.LUT P2, RZ, R5, 0x7fffffff, RZ, 0xc0, !PT ;  /* 0x7fffffff05ff7812 */ /* 0x000fc8000784c0ff */
[----:B------:R-:W-:-:S13]  /*2a40*/  PLOP3.LUT P1, PT, P1, P2, PT, 0x2f, 0xf2 ;  /* 0x0000000000f2781c */ /* 0x000fda0000f24577 */
[----:B------:R-:W-:Y:S05]  /*2a50*/  @P1 BRA `(.L_x_26) ;  /* 0x0000000400181947 */ /* 0x000fea0003800000 */
[----:B------:R-:W-:-:S04]  /*2a60*/  LOP3.LUT P1, RZ, R6, 0x7fffffff, RZ, 0xc0, !PT ;  /* 0x7fffffff06ff7812 */ /* 0x000fc8000782c0ff */
[----:B------:R-:W-:-:S13]  /*2a70*/  PLOP3.LUT P0, PT, P0, P1, PT, 0x2f, 0xf2 ;  /* 0x0000000000f2781c */ /* 0x000fda0000702577 */
[----:B------:R-:W-:Y:S05]  /*2a80*/  @P0 BRA `(.L_x_27) ;  /* 0x0000000400000947 */ /* 0x000fea0003800000 */
[----:B------:R-:W-:Y:S02]  /*2a90*/  ISETP.GE.AND P0, PT, R11, RZ, PT ;  /* 0x000000ff0b00720c */ /* 0x000fe40003f06270 */
[----:B------:R-:W-:-:S11]  /*2aa0*/  ISETP.GE.AND P1, PT, R17, RZ, PT ;  /* 0x000000ff1100720c */ /* 0x000fd60003f26270 */
[----:B------:R-:W-:Y:S01]  /*2ab0*/  @P0 MOV R7, RZ ;  /* 0x000000ff00070202 */ /* 0x000fe20000000f00 */
[----:B------:R-:W-:Y:S01]  /*2ac0*/  @!P0 FFMA R5, R5, 1.84467440737095516160e+19, RZ ;  /* 0x5f80000005058823 */ /* 0x000fe200000000ff */
[----:B------:R-:W-:Y:S01]  /*2ad0*/  @!P0 MOV R7, 0xffffffc0 ;  /* 0xffffffc000078802 */ /* 0x000fe20000000f00 */
[----:B------:R-:W-:-:S03]  /*2ae0*/  @!P1 FFMA R6, R6, 1.84467440737095516160e+19, RZ ;  /* 0x5f80000006069823 */ /* 0x000fc600000000ff */
[----:B------:R-:W-:-:S07]  /*2af0*/  @!P1 IADD3 R7, PT, PT, R7, 0x40, RZ ;  /* 0x0000004007079810 */ /* 0x000fce0007ffe0ff */
.L_x_23:
[----:B------:R-:W-:Y:S01]  /*2b00*/  LEA R11, R9, 0xc0800000, 0x17 ;  /* 0xc0800000090b7811 */ /* 0x000fe200078eb8ff */
[----:B------:R-:W-:Y:S01]  /*2b10*/  BSSY.RECONVERGENT B2, `(.L_x_28) ;  /* 0x0000036000027945 */ /* 0x000fe20003800200 */
[----:B------:R-:W-:Y:S02]  /*2b20*/  IADD3 R16, PT, PT, R16, -0x7f, RZ ;  /* 0xffffff8110107810 */ /* 0x000fe40007ffe0ff */
[----:B------:R-:W-:-:S03]  /*2b30*/  IADD3 R11, PT, PT, -R11, R6, RZ ;  /* 0x000000060b0b7210 */ /* 0x000fc60007ffe1ff */
[C---:B------:R-:W-:Y:S01]  /*2b40*/  IMAD R5, R16.reuse, -0x800000, R5 ;  /* 0xff80000010057824 */ /* 0x040fe200078e0205 */
[----:B------:R-:W0:Y:S01]  /*2b50*/  MUFU.RCP R6, R11 ;  /* 0x0000000b00067308 */ /* 0x000e220000001000 */
[----:B------:R-:W-:Y:S01]  /*2b60*/  FADD.FTZ R18, -R11, -RZ ;  /* 0x800000ff0b127221 */ /* 0x000fe20000010100 */
[----:B------:R-:W-:-:S04]  /*2b70*/  IADD3 R16, PT, PT, R16, 0x7f, -R9 ;  /* 0x0000007f10107810 */ /* 0x000fc80007ffe809 */
[----:B------:R-:W-:Y:S01]  /*2b80*/  IADD3 R16, PT, PT, R16, R7, RZ ;  /* 0x0000000710107210 */ /* 0x000fe20007ffe0ff */
[----:B0-----:R-:W-:-:S04]  /*2b90*/  FFMA R17, R6, R18, 1 ;  /* 0x3f80000006117423 */ /* 0x001fc80000000012 */
[----:B------:R-:W-:-:S04]  /*2ba0*/  FFMA R6, R6, R17, R6 ;  /* 0x0000001106067223 */ /* 0x000fc80000000006 */
[----:B------:R-:W-:-:S04]  /*2bb0*/  FFMA R17, R5, R6, RZ ;  /* 0x0000000605117223 */ /* 0x000fc800000000ff */
[----:B------:R-:W-:-:S04]  /*2bc0*/  FFMA R19, R18, R17, R5 ;  /* 0x0000001112137223 */ /* 0x000fc80000000005 */
[----:B------:R-:W-:-:S04]  /*2bd0*/  FFMA R19, R6, R19, R17 ;  /* 0x0000001306137223 */ /* 0x000fc80000000011 */
[----:B------:R-:W-:-:S04]  /*2be0*/  FFMA R18, R18, R19, R5 ;  /* 0x0000001312127223 */ /* 0x000fc80000000005 */
[----:B------:R-:W-:-:S05]  /*2bf0*/  FFMA R5, R6, R18, R19 ;  /* 0x0000001206057223 */ /* 0x000fca0000000013 */
[----:B------:R-:W-:-:S04]  /*2c00*/  SHF.R.U32.HI R9, RZ, 0x17, R5 ;  /* 0x00000017ff097819 */ /* 0x000fc80000011605 */
[----:B------:R-:W-:-:S04]  /*2c10*/  LOP3.LUT R9, R9, 0xff, RZ, 0xc0, !PT ;  /* 0x000000ff09097812 */ /* 0x000fc800078ec0ff */
[----:B------:R-:W-:-:S04]  /*2c20*/  IADD3 R11, PT, PT, R9, R16, RZ ;  /* 0x00000010090b7210 */ /* 0x000fc80007ffe0ff */
[----:B------:R-:W-:-:S04]  /*2c30*/  IADD3 R7, PT, PT, R11, -0x1, RZ ;  /* 0xffffffff0b077810 */ /* 0x000fc80007ffe0ff */
[----:B------:R-:W-:-:S13]  /*2c40*/  ISETP.GE.U32.AND P0, PT, R7, 0xfe, PT ;  /* 0x000000fe0700780c */ /* 0x000fda0003f06070 */
[----:B------:R-:W-:Y:S05]  /*2c50*/  @!P0 BRA `(.L_x_29) ;  /* 0x0000000000808947 */ /* 0x000fea0003800000 */
[----:B------:R-:W-:-:S13]  /*2c60*/  ISETP.GT.AND P0, PT, R11, 0xfe, PT ;  /* 0x000000fe0b00780c */ /* 0x000fda0003f04270 */
[----:B------:R-:W-:Y:S05]  /*2c70*/  @P0 BRA `(.L_x_30) ;  /* 0x00000000006c0947 */ /* 0x000fea0003800000 */
[----:B------:R-:W-:-:S13]  /*2c80*/  ISETP.GE.AND P0, PT, R11, 0x1, PT ;  /* 0x000000010b00780c */ /* 0x000fda0003f06270 */
[----:B------:R-:W-:Y:S05]  /*2c90*/  @P0 BRA `(.L_x_31) ;  /* 0x0000000000740947 */ /* 0x000fea0003800000 */
[----:B------:R-:W-:Y:S02]  /*2ca0*/  ISETP.GE.AND P0, PT, R11, -0x18, PT ;  /* 0xffffffe80b00780c */ /* 0x000fe40003f06270 */
[----:B------:R-:W-:-:S11]  /*2cb0*/  LOP3.LUT R5, R5, 0x80000000, RZ, 0xc0, !PT ;  /* 0x8000000005057812 */ /* 0x000fd600078ec0ff */
[----:B------:R-:W-:Y:S05]  /*2cc0*/  @!P0 BRA `(.L_x_31) ;  /* 0x0000000000688947 */ /* 0x000fea0003800000 */
[CCC-:B------:R-:W-:Y:S01]  /*2cd0*/  FFMA.RZ R7, R6.reuse, R18.reuse, R19.reuse ;  /* 0x0000001206077223 */ /* 0x1c0fe2000000c013 */
[C---:B------:R-:W-:Y:S02]  /*2ce0*/  IADD3 R16, PT, PT, R11.reuse, 0x20, RZ ;  /* 0x000000200b107810 */ /* 0x040fe40007ffe0ff */
[----:B------:R-:W-:Y:S02]  /*2cf0*/  ISETP.NE.AND P2, PT, R11, RZ, PT ;  /* 0x000000ff0b00720c */ /* 0x000fe40003f45270 */
[----:B------:R-:W-:Y:S01]  /*2d00*/  LOP3.LUT R9, R7, 0x7fffff, RZ, 0xc0, !PT ;  /* 0x007fffff07097812 */ /* 0x000fe200078ec0ff */
[CCC-:B------:R-:W-:Y:S01]  /*2d10*/  FFMA.RP R7, R6.reuse, R18.reuse, R19.reuse ;  /* 0x0000001206077223 */ /* 0x1c0fe20000008013 */
[----:B------:R-:W-:Y:S01]  /*2d20*/  FFMA.RM R6, R6, R18, R19 ;  /* 0x0000001206067223 */ /* 0x000fe20000004013 */
[----:B------:R-:W-:Y:S02]  /*2d30*/  ISETP.NE.AND P1, PT, R11, RZ, PT ;  /* 0x000000ff0b00720c */ /* 0x000fe40003f25270 */
[----:B------:R-:W-:-:S02]  /*2d40*/  LOP3.LUT R9, R9, 0x800000, RZ, 0xfc, !PT ;  /* 0x0080000009097812 */ /* 0x000fc400078efcff */
[----:B------:R-:W-:Y:S02]  /*2d50*/  IADD3 R11, PT, PT, -R11, RZ, RZ ;  /* 0x000000ff0b0b7210 */ /* 0x000fe40007ffe1ff */
[----:B------:R-:W-:Y:S02]  /*2d60*/  SHF.L.U32 R16, R9, R16, RZ ;  /* 0x0000001009107219 */ /* 0x000fe400000006ff */
[----:B------:R-:W-:Y:S02]  /*2d70*/  FSETP.NEU.FTZ.AND P0, PT, R7, R6, PT ;  /* 0x000000060700720b */ /* 0x000fe40003f1d000 */
[----:B------:R-:W-:Y:S02]  /*2d80*/  SEL R6, R11, RZ, P2 ;  /* 0x000000ff0b067207 */ /* 0x000fe40001000000 */
[----:B------:R-:W-:Y:S02]  /*2d90*/  ISETP.NE.AND P1, PT, R16, RZ, P1 ;  /* 0x000000ff1000720c */ /* 0x000fe40000f25270 */
[----:B------:R-:W-:-:S02]  /*2da0*/  SHF.R.U32.HI R6, RZ, R6, R9 ;  /* 0x00000006ff067219 */ /* 0x000fc40000011609 */
[----:B------:R-:W-:Y:S02]  /*2db0*/  PLOP3.LUT P0, PT, P0, P1, PT, 0xf8, 0x8f ;  /* 0x00000000008f781c */ /* 0x000fe40000703f70 */
[----:B------:R-:W-:Y:S02]  /*2dc0*/  SHF.R.U32.HI R16, RZ, 0x1, R6 ;  /* 0x00000001ff107819 */ /* 0x000fe40000011606 */
[----:B------:R-:W-:-:S04]  /*2dd0*/  SEL R7, RZ, 0x1, !P0 ;  /* 0x00000001ff077807 */ /* 0x000fc80004000000 */
[----:B------:R-:W-:-:S04]  /*2de0*/  LOP3.LUT R7, R7, 0x1, R16, 0xf8, !PT ;  /* 0x0000000107077812 */ /* 0x000fc800078ef810 */
[----:B------:R-:W-:-:S04]  /*2df0*/  LOP3.LUT R7, R7, R6, RZ, 0xc0, !PT ;  /* 0x0000000607077212 */ /* 0x000fc800078ec0ff */
[----:B------:R-:W-:-:S04]  /*2e00*/  IADD3 R16, PT, PT, R16, R7, RZ ;  /* 0x0000000710107210 */ /* 0x000fc80007ffe0ff */
[----:B------:R-:W-:Y:S01]  /*2e10*/  LOP3.LUT R5, R16, R5, RZ, 0xfc, !PT ;  /* 0x0000000510057212 */ /* 0x000fe200078efcff */
[----:B------:R-:W-:Y:S06]  /*2e20*/  BRA `(.L_x_31) ;  /* 0x0000000000107947 */ /* 0x000fec0003800000 */
.L_x_30:
[----:B------:R-:W-:-:S04]  /*2e30*/  LOP3.LUT R5, R5, 0x80000000, RZ, 0xc0, !PT ;  /* 0x8000000005057812 */ /* 0x000fc800078ec0ff */
[----:B------:R-:W-:Y:S01]  /*2e40*/  LOP3.LUT R5, R5, 0x7f800000, RZ, 0xfc, !PT ;  /* 0x7f80000005057812 */ /* 0x000fe200078efcff */
[----:B------:R-:W-:Y:S06]  /*2e50*/  BRA `(.L_x_31) ;  /* 0x0000000000047947 */ /* 0x000fec0003800000 */
.L_x_29:
[----:B------:R-:W-:-:S07]  /*2e60*/  LEA R5, R16, R5, 0x17 ;  /* 0x0000000510057211 */ /* 0x000fce00078eb8ff */
.L_x_31:
[----:B------:R-:W-:Y:S05]  /*2e70*/  BSYNC.RECONVERGENT B2 ;  /* 0x0000000000027941 */ /* 0x000fea0003800200 */
.L_x_28:
[----:B------:R-:W-:Y:S05]  /*2e80*/  BRA `(.L_x_32) ;  /* 0x0000000000207947 */ /* 0x000fea0003800000 */
.L_x_27:
[----:B------:R-:W-:-:S04]  /*2e90*/  LOP3.LUT R5, R6, 0x80000000, R5, 0x48, !PT ;  /* 0x8000000006057812 */ /* 0x000fc800078e4805 */
[----:B------:R-:W-:Y:S01]  /*2ea0*/  LOP3.LUT R5, R5, 0x7f800000, RZ, 0xfc, !PT ;  /* 0x7f80000005057812 */ /* 0x000fe200078efcff */
[----:B------:R-:W-:Y:S06]  /*2eb0*/  BRA `(.L_x_32) ;  /* 0x0000000000147947 */ /* 0x000fec0003800000 */
.L_x_26:
[----:B------:R-:W-:Y:S01]  /*2ec0*/  LOP3.LUT R5, R6, 0x80000000, R5, 0x48, !PT ;  /* 0x8000000006057812 */ /* 0x000fe200078e4805 */
[----:B------:R-:W-:Y:S06]  /*2ed0*/  BRA `(.L_x_32) ;  /* 0x00000000000c7947 */ /* 0x000fec0003800000 */
.L_x_25:
[----:B------:R-:W0:Y:S01]  /*2ee0*/  MUFU.RSQ R5, -QNAN ;  /* 0xffc0000000057908 */ /* 0x000e220000001400 */
[----:B------:R-:W-:Y:S05]  /*2ef0*/  BRA `(.L_x_32) ;  /* 0x0000000000047947 */ /* 0x000fea0003800000 */
.L_x_24:
[----:B------:R-:W-:-:S07]  /*2f00*/  FADD.FTZ R5, R5, R6 ;  /* 0x0000000605057221 */ /* 0x000fce0000010000 */
.L_x_32:
[----:B------:R-:W-:Y:S05]  /*2f10*/  BSYNC.RECONVERGENT B1 ;  /* 0x0000000000017941 */ /* 0x000fea0003800200 */
.L_x_22:
[----:B------:R-:W-:-:S04]  /*2f20*/  HFMA2 R11, -RZ, RZ, 0, 0 ;  /* 0x00000000ff0b7431 */ /* 0x000fc800000001ff */
[----:B0-----:R-:W-:Y:S05]  /*2f30*/  RET.REL.NODEC R10 `(_Z12compute_colsPKfPfii) ;  /* 0xffffffd00a307950 */ /* 0x001fea0003c3ffff */
.L_x_33:
[----:B------:R-:W-:-:S00]  /*2f40*/  BRA `(.L_x_33) ;  /* 0xfffffffc00fc7947 */ /* 0x000fc0000383ffff */
[----:B------:R-:W-:-:S00]  /*2f50*/  NOP ;  /* 0x0000000000007918 */ /* 0x000fc00000000000 */
        /* <DEDUP_REMOVED lines=10> */
.L_x_72:


//--------------------- .text._Z13compute_linesPKfPfii --------------------------
	.section	.text._Z13compute_linesPKfPfii,"ax",@progbits
	.align	128
        .global         _Z13compute_linesPKfPfii
        .type           _Z13compute_linesPKfPfii,@function
        .size           _Z13compute_linesPKfPfii,(.L_x_73 - _Z13compute_linesPKfPfii)
        .other          _Z13compute_linesPKfPfii,@"STO_CUDA_ENTRY STV_DEFAULT"
_Z13compute_linesPKfPfii:
.text._Z13compute_linesPKfPfii:
[----:B------:R-:W-:Y:S01]  /*0000*/  LDC R1, c[0x0][0x37c] ;  /* 0x0000df00ff017b82 */ /* 0x000fe20000000800 */
[----:B------:R-:W0:Y:S07]  /*0010*/  S2R R3, SR_TID.X ;  /* 0x0000000000037919 */ /* 0x000e2e0000002100 */
[----:B------:R-:W0:Y:S01]  /*0020*/  S2UR UR4, SR_CTAID.X ;  /* 0x00000000000479c3 */ /* 0x000e220000002500 */
[----:B------:R-:W1:Y:S01]  /*0030*/  LDCU.64 UR6, c[0x0][0x388] ;  /* 0x00007100ff0677ac */ /* 0x000e620008000a00 */
[----:B------:R-:W2:Y:S06]  /*0040*/  LDCU.64 UR10, c[0x0][0x358] ;  /* 0x00006b00ff0a77ac */ /* 0x000eac0008000a00 */
[----:B------:R-:W0:Y:S08]  /*0050*/  LDC R0, c[0x0][0x360] ;  /* 0x0000d800ff007b82 */ /* 0x000e300000000800 */
[----:B------:R-:W3:Y:S01]  /*0060*/  LDC R15, c[0x0][0x390] ;  /* 0x0000e400ff0f7b82 */ /* 0x000ee20000000800 */
[----:B0-----:R-:W-:-:S04]  /*0070*/  IMAD R0, R0, UR4, R3 ;  /* 0x0000000400007c24 */ /* 0x001fc8000f8e0203 */
[----:B---3--:R-:W-:-:S04]  /*0080*/  IMAD R0, R0, R15, RZ ;  /* 0x0000000f00007224 */ /* 0x008fc800078e02ff */
[----:B------:R-:W-:-:S03]  /*0090*/  IMAD.WIDE.U32 R8, R0, 0x4, RZ ;  /* 0x0000000400087825 */ /* 0x000fc600078e00ff */
[----:B-1----:R-:W-:-:S04]  /*00a0*/  IADD3 R6, P0, PT, R8, UR6, RZ ;  /* 0x0000000608067c10 */ /* 0x002fc8000ff1e0ff */
[----:B------:R-:W-:-:S03]  /*00b0*/  IADD3.X R7, PT, PT, R9, UR7, RZ, P0, !PT ;  /* 0x0000000709077c10 */ /* 0x000fc600087fe4ff */
[----:B------:R-:W-:Y:S02]  /*00c0*/  IMAD.WIDE R4, R15, 0x4, R6 ;  /* 0x000000040f047825 */ /* 0x000fe400078e0206 */
[----:B--2---:R0:W5:Y:S04]  /*00d0*/  LDG.E R0, desc[UR10][R6.64] ;  /* 0x0000000a06007981 */ /* 0x004168000c1e1900 */
[----:B------:R0:W5:Y:S01]  /*00e0*/  LDG.E R3, desc[UR10][R4.64+-0x4] ;  /* 0xfffffc0a04037981 */ /* 0x000162000c1e1900 */
[----:B------:R-:W-:Y:S01]  /*00f0*/  HFMA2 R2, -RZ, RZ, 1.9296875, -0.048675537109375 ;  /* 0x3fb8aa3bff027431 */ /* 0x000fe200000001ff */
[----:B------:R-:W-:Y:S01]  /*0100*/  MOV R11, 0x31137cd7 ;  /* 0x31137cd7000b7802 */ /* 0x000fe20000000f00 */
[----:B------:R-:W-:Y:S01]  /*0110*/  HFMA2 R14, -RZ, RZ, 1.875, 0 ;  /* 0x3f800000ff0e7431 */ /* 0x000fe200000001ff */
[----:B------:R-:W-:-:S02]  /*0120*/  MOV R13, 0x3d8df1c8 ;  /* 0x3d8df1c8000d7802 */ /* 0x000fc40000000f00 */
[----:B------:R-:W-:Y:S01]  /*0130*/  ISETP.NE.AND P0, PT, R15, RZ, PT ;  /* 0x000000ff0f00720c */ /* 0x000fe20003f05270 */
[----:B------:R-:W-:-:S04]  /*0140*/  FFMA R2, -R11, R2, 4.5025693395928101381e-08 ;  /* 0x334162460b027423 */ /* 0x000fc80000000102 */
[----:B------:R-:W-:-:S04]  /*0150*/  FFMA R2, R13, 1.9251366722983220825e-08, R2 ;  /* 0x32a55e340d027823 */ /* 0x000fc80000000002 */
[----:B------:R-:W-:-:S04]  /*0160*/  FFMA R2, -R11, 0.0017338222824037075043, R2 ;  /* 0x3ae3416c0b027823 */ /* 0x000fc80000000102 */
[----:B------:R-:W-:-:S04]  /*0170*/  FFMA R2, R13, 0.00057794078020378947258, R2 ;  /* 0x3a1780f30d027823 */ /* 0x000fc80000000002 */
[----:B------:R-:W-:-:S04]  /*0180*/  FADD R11, R2, -1.9000085592269897461 ;  /* 0xbff3337b020b7421 */ /* 0x000fc80000000000 */
[----:B------:R-:W-:-:S04]  /*0190*/  FADD R13, R11, 1.9000085592269897461 ;  /* 0x3ff3337b0b0d7421 */ /* 0x000fc80000000000 */
[----:B------:R-:W-:Y:S01]  /*01a0*/  FADD R10, R2, -R13 ;  /* 0x8000000d020a7221 */ /* 0x000fe20000000000 */
[----:B------:R-:W-:Y:S01]  /*01b0*/  HFMA2 R13, -RZ, RZ, 1.875, 0 ;  /* 0x3f800000ff0d7431 */ /* 0x000fe200000001ff */
        /* <DEDUP_REMOVED lines=22> */
[----:B------:R-:W-:Y:S01]  /*0320*/  FFMA R19, R16, R17, 0.0096188392490148544312 ;  /* 0x3c1d985610137423 */ /* 0x000fe20000000011 */
        /* <DEDUP_REMOVED lines=12> */
.L_x_34:
[----:B-----5:R-:W-:Y:S01]  /*03f0*/  FFMA R0, R3, R14, R0 ;  /* 0x0000000e03007223 */ /* 0x020fe20000000000 */
[----:B------:R-:W-:Y:S01]  /*0400*/  FFMA R13, -R2, 0.26794922351837158203, R13 ;  /* 0x3e8930a4020d7823 */ /* 0x000fe2000000010d */
[----:B------:R-:W-:Y:S02]  /*0410*/  BSSY.RECONVERGENT B0, `(.L_x_35) ;  /* 0x000000c000007945 */ /* 0x000fe40003800200 */
[----:B------:R-:W-:Y:S01]  /*0420*/  FMUL R0, R0, 0.73205077648162841797 ;  /* 0x3f3b67ae00007820 */ /* 0x000fe20000400000 */
[----:B------:R-:W-:-:S03]  /*0430*/  FFMA R13, R13, -R2, -3.7320504188537597656 ;  /* 0xc06ed9ea0d0d7423 */ /* 0x000fc60000000802 */
[----:B------:R-:W0:Y:S01]  /*0440*/  FCHK P0, R0, -0.26794922351837158203 ;  /* 0xbe8930a400007902 */ /* 0x000e220000000000 */
[----:B------:R-:W-:-:S04]  /*0450*/  FFMA R20, R0, R13, RZ ;  /* 0x0000000d00147223 */ /* 0x000fc800000000ff */
[----:B------:R-:W-:-:S04]  /*0460*/  FFMA R2, R20, 0.26794922351837158203, R0 ;  /* 0x3e8930a414027823 */ /* 0x000fc80000000000 */
[----:B------:R-:W-:Y:S01]  /*0470*/  FFMA R20, R13, R2, R20 ;  /* 0x000000020d147223 */ /* 0x000fe20000000014 */
[----:B0-----:R-:W-:Y:S06]  /*0480*/  @!P0 BRA `(.L_x_36) ;  /* 0x0000000000108947 */ /* 0x001fec0003800000 */
[----:B------:R-:W-:Y:S01]  /*0490*/  HFMA2 R3, -RZ, RZ, -1.6337890625, 0.14501953125 ;  /* 0xbe8930a4ff037431 */ /* 0x000fe200000001ff */
[----:B------:R-:W-:-:S07]  /*04a0*/  MOV R2, 0x4c0 ;  /* 0x000004c000027802 */ /* 0x000fce0000000f00 */
[----:B------:R-:W-:Y:S05]  /*04b0*/  CALL.REL.NOINC `($__internal_1_$__cuda_sm3x_div_rn_noftz_f32_slowpath) ;  /* 0x0000002800987944 */ /* 0x000fea0003c00000 */
[----:B------:R-:W-:-:S07]  /*04c0*/  MOV R20, R0 ;  /* 0x0000000000147202 */ /* 0x000fce0000000f00 */
.L_x_36:
[----:B------:R-:W-:Y:S05]  /*04d0*/  BSYNC.RECONVERGENT B0 ;  /* 0x0000000000007941 */ /* 0x000fea0003800200 */
.L_x_35:
[----:B------:R-:W0:Y:S01]  /*04e0*/  LDCU UR9, c[0x0][0x390] ;  /* 0x00007200ff0977ac */ /* 0x000e220008000800 */
[----:B------:R-:W-:Y:S01]  /*04f0*/  HFMA2 R18, -RZ, RZ, 1.875, 0 ;  /* 0x3f800000ff127431 */ /* 0x000fe200000001ff */
[----:B0-----:R-:W-:Y:S02]  /*0500*/  USHF.L.U32 UR6, UR9, 0x1, URZ ;  /* 0x0000000109067899 */ /* 0x001fe400080006ff */
[----:B------:R-:W-:Y:S02]  /*0510*/  UISETP.GE.AND UP1, UPT, UR9, 0x3, UPT ;  /* 0x000000030900788c */ /* 0x000fe4000bf26270 */
[----:B------:R-:W-:-:S04]  /*0520*/  UIADD3 UR7, UPT, UPT, UR6, -0x2, URZ ;  /* 0xfffffffe06077890 */ /* 0x000fc8000fffe0ff */
[----:B------:R-:W-:-:S09]  /*0530*/  UISETP.NE.AND UP0, UPT, UR7, URZ, UPT ;  /* 0x000000ff0700728c */ /* 0x000fd2000bf05270 */
[----:B------:R-:W-:Y:S05]  /*0540*/  BRA.U !UP0, `(.L_x_37) ;  /* 0x0000000108847547 */ /* 0x000fea000b800000 */
[----:B------:R-:W-:-:S04]  /*0550*/  I2FP.F32.S32 R0, UR7 ;  /* 0x0000000700007c45 */ /* 0x000fc80008201400 */
        /* <DEDUP_REMOVED lines=14> */
[----:B------:R-:W-:-:S03]  /*0640*/  FADD R12, R12, R13 ;  /* 0x0000000d0c0c7221 */ /* 0x000fc60000000000 */
[----:B------:R-:W-:Y:S01]  /*0650*/  SEL R3, RZ, 0x83000000, P1 ;  /* 0x83000000ff037807 */ /* 0x000fe20000800000 */
[----:B------:R-:W-:Y:S01]  /*0660*/  FFMA R13, R12, R15, 0.0013391353422775864601 ;  /* 0x3aaf85ed0c0d7423 */ /* 0x000fe2000000000f */
[----:B-1----:R-:W-:Y:S01]  /*0670*/  FADD R17, R16, R16 ;  /* 0x0000001010117221 */ /* 0x002fe20000000000 */
[----:B------:R-:W-:Y:S02]  /*0680*/  FSETP.GEU.AND P1, PT, R2, RZ, PT ;  /* 0x000000ff0200720b */ /* 0x000fe40003f2e000 */
[----:B------:R-:W-:Y:S01]  /*0690*/  FFMA R13, R12, R13, 0.0096188392490148544312 ;  /* 0x3c1d98560c0d7423 */ /* 0x000fe2000000000d */
[----:B------:R-:W-:Y:S01]  /*06a0*/  FADD R17, R0, -R17 ;  /* 0x8000001100117221 */ /* 0x000fe20000000000 */
[----:B------:R-:W-:Y:S02]  /*06b0*/  FSEL R18, RZ, +INF , !P1 ;  /* 0x7f800000ff127808 */ /* 0x000fe40004800000 */
[----:B------:R-:W-:Y:S01]  /*06c0*/  FFMA R13, R12, R13, 0.055503588169813156128 ;  /* 0x3d6357bb0c0d7423 */ /* 0x000fe2000000000d */
[----:B0-----:R-:W-:-:S02]  /*06d0*/  LEA R14, R14, -R3, 0x17 ;  /* 0x800000030e0e7211 */ /* 0x001fc400078eb8ff */
        /* <DEDUP_REMOVED lines=8> */
.L_x_37:
[----:B------:R-:W-:Y:S05]  /*0760*/  BRA.U !UP1, `(.L_x_38) ;  /* 0x0000000d090c7547 */ /* 0x000fea000b800000 */
[----:B------:R-:W-:Y:S01]  /*0770*/  UIADD3 UR4, UPT, UPT, UR7, -UR9, URZ ;  /* 0x8000000907047290 */ /* 0x000fe2000fffe0ff */
[----:B------:R-:W-:Y:S01]  /*0780*/  HFMA2 R19, -RZ, RZ, -1.6337890625, 0.14501953125 ;  /* 0xbe8930a4ff137431 */ /* 0x000fe200000001ff */
[----:B------:R-:W-:Y:S02]  /*0790*/  MOV R13, 0x1 ;  /* 0x00000001000d7802 */ /* 0x000fe40000000f00 */
[----:B------:R-:W-:Y:S02]  /*07a0*/  UIADD3 UR5, UPT, UPT, UR4, -0x1, URZ ;  /* 0xffffffff04057890 */ /* 0x000fe4000fffe0ff */
[----:B------:R-:W-:Y:S02]  /*07b0*/  ULOP3.LUT UR8, UR4, 0xf, URZ, 0xc0, !UPT ;  /* 0x0000000f04087892 */ /* 0x000fe4000f8ec0ff */
[----:B------:R-:W-:-:S09]  /*07c0*/  UISETP.GE.U32.AND UP0, UPT, UR5, 0xf, UPT ;  /* 0x0000000f0500788c */ /* 0x000fd2000bf06070 */
[----:B------:R-:W-:Y:S05]  /*07d0*/  BRA.U !UP0, `(.L_x_39) ;  /* 0x00000005087c7547 */ /* 0x000fea000b800000 */
[----:B------:R-:W0:Y:S01]  /*07e0*/  LDCU.64 UR12, c[0x0][0x388] ;  /* 0x00007100ff0c77ac */ /* 0x000e220008000a00 */
[----:B------:R-:W-:Y:S02]  /*07f0*/  MOV R19, 0xbe8930a4 ;  /* 0xbe8930a400137802 */ /* 0x000fe40000000f00 */
[----:B------:R-:W-:Y:S01]  /*0800*/  MOV R0, RZ ;  /* 0x000000ff00007202 */ /* 0x000fe20000000f00 */
[----:B------:R-:W-:-:S04]  /*0810*/  ULOP3.LUT UR5, UR4, 0xfffffff0, URZ, 0xc0, !UPT ;  /* 0xfffffff004057892 */ /* 0x000fc8000f8ec0ff */
[----:B------:R-:W-:Y:S01]  /*0820*/  UIADD3 UR5, UPT, UPT, -UR5, URZ, URZ ;  /* 0x000000ff05057290 */ /* 0x000fe2000fffe1ff */
[----:B0-----:R-:W-:-:S04]  /*0830*/  IADD3 R2, P1, PT, R8, UR12, RZ ;  /* 0x0000000c08027c10 */ /* 0x001fc8000ff3e0ff */
[----:B------:R-:W-:-:S04]  /*0840*/  IADD3 R2, P0, PT, R2, 0x20, RZ ;  /* 0x0000002002027810 */ /* 0x000fc80007f1e0ff */
[----:B------:R-:W-:-:S09]  /*0850*/  IADD3.X R3, PT, PT, RZ, UR13, R9, P0, P1 ;  /* 0x0000000dff037c10 */ /* 0x000fd200087e2409 */
.L_x_40:
[----:B------:R-:W2:Y:S04]  /*0860*/  LDG.E R24, desc[UR10][R2.64+-0x1c] ;  /* 0xffffe40a02187981 */ /* 0x000ea8000c1e1900 */
[----:B------:R-:W3:Y:S04]  /*0870*/  LDG.E R23, desc[UR10][R2.64+-0x18] ;  /* 0xffffe80a02177981 */ /* 0x000ee8000c1e1900 */
[----:B------:R-:W4:Y:S04]  /*0880*/  LDG.E R22, desc[UR10][R2.64+-0x14] ;  /* 0xffffec0a02167981 */ /* 0x000f28000c1e1900 */
[----:B------:R-:W5:Y:S04]  /*0890*/  LDG.E R21, desc[UR10][R2.64+-0x10] ;  /* 0xfffff00a02157981 */ /* 0x000f68000c1e1900 */
[----:B------:R-:W5:Y:S04]  /*08a0*/  LDG.E R17, desc[UR10][R2.64+-0xc] ;  /* 0xfffff40a02117981 */ /* 0x000f68000c1e1900 */
[----:B------:R-:W5:Y:S04]  /*08b0*/  LDG.E R16, desc[UR10][R2.64+-0x8] ;  /* 0xfffff80a02107981 */ /* 0x000f68000c1e1900 */
[----:B------:R-:W5:Y:S04]  /*08c0*/  LDG.E R15, desc[UR10][R2.64+-0x4] ;  /* 0xfffffc0a020f7981 */ /* 0x000f68000c1e1900 */
[----:B------:R-:W5:Y:S04]  /*08d0*/  LDG.E R14, desc[UR10][R2.64] ;  /* 0x0000000a020e7981 */ /* 0x000f68000c1e1900 */
[----:B------:R-:W5:Y:S01]  /*08e0*/  LDG.E R13, desc[UR10][R2.64+0x4] ;  /* 0x0000040a020d7981 */ /* 0x000f62000c1e1900 */
[C---:B------:R-:W-:Y:S01]  /*08f0*/  FADD R25, R19.reuse, R18 ;  /* 0x0000001213197221 */ /* 0x040fe20000000000 */
[----:B------:R-:W-:Y:S01]  /*0900*/  FMUL R19, R19, -0.26794922351837158203 ;  /* 0xbe8930a413137820 */ /* 0x000fe20000400000 */
[----:B------:R-:W-:Y:S01]  /*0910*/  FMUL R26, R18, -3.7320504188537597656 ;  /* 0xc06ed9ea121a7820 */ /* 0x000fe20000400000 */
[----:B------:R-:W5:Y:S03]  /*0920*/  LDG.E R12, desc[UR10][R2.64+0x8] ;  /* 0x0000080a020c7981 */ /* 0x000f66000c1e1900 */
[----:B------:R-:W-:Y:S01]  /*0930*/  FMUL R27, R26, -3.7320504188537597656 ;  /* 0xc06ed9ea1a1b7820 */ /* 0x000fe20000400000 */
[----:B------:R-:W5:Y:S01]  /*0940*/  LDG.E R18, desc[UR10][R2.64+0xc] ;  /* 0x00000c0a02127981 */ /* 0x000f62000c1e1900 */
[----:B--2---:R-:W-:Y:S01]  /*0950*/  FFMA R24, R25, R24, R20 ;  /* 0x0000001819187223 */ /* 0x004fe20000000014 */
[C---:B------:R-:W-:Y:S01]  /*0960*/  FADD R25, R19.reuse, R26 ;  /* 0x0000001a13197221 */ /* 0x040fe20000000000 */
[----:B------:R-:W-:-:S02]  /*0970*/  FMUL R20, R19, -0.26794922351837158203 ;  /* 0xbe8930a413147820 */ /* 0x000fc40000400000 */
[----:B------:R-:W2:Y:S01]  /*0980*/  LDG.E R19, desc[UR10][R2.64+0x10] ;  /* 0x0000100a02137981 */ /* 0x000ea2000c1e1900 */
[----:B---3--:R-:W-:Y:S01]  /*0990*/  FFMA R25, R25, R23, R24 ;  /* 0x0000001719197223 */ /* 0x008fe20000000018 */
[C---:B------:R-:W-:Y:S01]  /*09a0*/  FADD R24, R20.reuse, R27 ;  /* 0x0000001b14187221 */ /* 0x040fe20000000000 */
[----:B------:R-:W-:Y:S01]  /*09b0*/  FMUL R20, R20, -0.26794922351837158203 ;  /* 0xbe8930a414147820 */ /* 0x000fe20000400000 */
[----:B------:R-:W-:Y:S02]  /*09c0*/  FMUL R23, R27, -3.7320504188537597656 ;  /* 0xc06ed9ea1b177820 */ /* 0x000fe40000400000 */
[----:B----4-:R-:W-:Y:S02]  /*09d0*/  FFMA R24, R24, R22, R25 ;  /* 0x0000001618187223 */ /* 0x010fe40000000019 */
[----:B------:R-:W3:Y:S01]  /*09e0*/  LDG.E R22, desc[UR10][R2.64+0x14] ;  /* 0x0000140a02167981 */ /* 0x000ee2000c1e1900 */
[----:B------:R-:W-:Y:S01]  /*09f0*/  FADD R25, R20, R23 ;  /* 0x0000001714197221 */ /* 0x000fe20000000000 */
[----:B------:R-:W-:-:S03]  /*0a00*/  FMUL R26, R23, -3.7320504188537597656 ;  /* 0xc06ed9ea171a7820 */ /* 0x000fc60000400000 */
[----:B-----5:R-:W-:Y:S01]  /*0a10*/  FFMA R24, R25, R21, R24 ;  /* 0x0000001519187223 */ /* 0x020fe20000000018 */
[----:B------:R-:W-:Y:S01]  /*0a20*/  FMUL R25, R20, -0.26794922351837158203 ;  /* 0xbe8930a414197820 */ /* 0x000fe20000400000 */
[----:B------:R-:W4:Y:S03]  /*0a30*/  LDG.E R21, desc[UR10][R2.64+0x18] ;  /* 0x0000180a02157981 */ /* 0x000f26000c1e1900 */
[----:B------:R-:W-:Y:S01]  /*0a40*/  FADD R23, R25, R26 ;  /* 0x0000001a19177221 */ /* 0x000fe20000000000 */
[----:B------:R-:W5:Y:S03]  /*0a50*/  LDG.E R20, desc[UR10][R2.64+0x1c] ;  /* 0x00001c0a02147981 */ /* 0x000f66000c1e1900 */
[----:B------:R-:W-:Y:S02]  /*0a60*/  FFMA R23, R23, R17, R24 ;  /* 0x0000001117177223 */ /* 0x000fe40000000018 */
[----:B------:R0:W5:Y:S01]  /*0a70*/  LDG.E R17, desc[UR10][R2.64+0x20] ;  /* 0x0000200a02117981 */ /* 0x000162000c1e1900 */
[----:B------:R-:W-:Y:S01]  /*0a80*/  FMUL R25, R25, -0.26794922351837158203 ;  /* 0xbe8930a419197820 */ /* 0x000fe20000400000 */
[----:B------:R-:W-:-:S04]  /*0a90*/  FMUL R26, R26, -3.7320504188537597656 ;  /* 0xc06ed9ea1a1a7820 */ /* 0x000fc80000400000 */
[C---:B------:R-:W-:Y:S01]  /*0aa0*/  FADD R24, R25.reuse, R26 ;  /* 0x0000001a19187221 */ /* 0x040fe20000000000 */
[----:B------:R-:W-:Y:S01]  /*0ab0*/  FMUL R25, R25, -0.26794922351837158203 ;  /* 0xbe8930a419197820 */ /* 0x000fe20000400000 */
[----:B------:R-:W-:Y:S02]  /*0ac0*/  FMUL R26, R26, -3.7320504188537597656 ;  /* 0xc06ed9ea1a1a7820 */ /* 0x000fe40000400000 */
[----:B------:R-:W-:Y:S02]  /*0ad0*/  FFMA R16, R24, R16, R23 ;  /* 0x0000001018107223 */ /* 0x000fe40000000017 */
        /* <DEDUP_REMOVED lines=22> */
[----:B------:R-:W-:Y:S01]  /*0c40*/  FMUL R26, R26, -3.7320504188537597656 ;  /* 0xc06ed9ea1a1a7820 */ /* 0x000fe20000400000 */
[----:B------:R-:W-:-:S04]  /*0c50*/  UIADD3 UR5, UPT, UPT, UR5, 0x10, URZ ;  /* 0x0000001005057890 */ /* 0x000fc8000fffe0ff */
[----:B------:R-:W-:Y:S01]  /*0c60*/  UISETP.NE.AND UP0, UPT, UR5, URZ, UPT ;  /* 0x000000ff0500728c */ /* 0x000fe2000bf05270 */
[----:B0-----:R-:W-:Y:S02]  /*0c70*/  IADD3 R2, P0, PT, R2, 0x40, RZ ;  /* 0x0000004002027810 */ /* 0x001fe40007f1e0ff */
[----:B------:R-:W-:Y:S02]  /*0c80*/  IADD3 R0, PT, PT, R0, 0x10, RZ ;  /* 0x0000001000007810 */ /* 0x000fe40007ffe0ff */
[----:B------:R-:W-:Y:S01]  /*0c90*/  IADD3.X R3, PT, PT, RZ, R3, RZ, P0, !PT ;  /* 0x00000003ff037210 */ /* 0x000fe200007fe4ff */
[----:B--2---:R-:W-:Y:S01]  /*0ca0*/  FFMA R13, R13, R19, R12 ;  /* 0x000000130d0d7223 */ /* 0x004fe2000000000c */
[C---:B------:R-:W-:Y:S01]  /*0cb0*/  FADD R12, R25.reuse, R26 ;  /* 0x0000001a190c7221 */ /* 0x040fe20000000000 */
[----:B------:R-:W-:Y:S01]  /*0cc0*/  FMUL R25, R25, -0.26794922351837158203 ;  /* 0xbe8930a419197820 */ /* 0x000fe20000400000 */
[----:B------:R-:W-:Y:S02]  /*0cd0*/  FMUL R26, R26, -3.7320504188537597656 ;  /* 0xc06ed9ea1a1a7820 */ /* 0x000fe40000400000 */
[----:B---3--:R-:W-:-:S02]  /*0ce0*/  FFMA R12, R12, R22, R13 ;  /* 0x000000160c0c7223 */ /* 0x008fc4000000000d */
[C---:B------:R-:W-:Y:S01]  /*0cf0*/  FADD R13, R25.reuse, R26 ;  /* 0x0000001a190d7221 */ /* 0x040fe20000000000 */
[----:B------:R-:W-:Y:S01]  /*0d00*/  FMUL R25, R25, -0.26794922351837158203 ;  /* 0xbe8930a419197820 */ /* 0x000fe20000400000 */
[----:B------:R-:W-:Y:S02]  /*0d10*/  FMUL R26, R26, -3.7320504188537597656 ;  /* 0xc06ed9ea1a1a7820 */ /* 0x000fe40000400000 */
[----:B----4-:R-:W-:Y:S02]  /*0d20*/  FFMA R13, R13, R21, R12 ;  /* 0x000000150d0d7223 */ /* 0x010fe4000000000c */
[C---:B------:R-:W-:Y:S01]  /*0d30*/  FADD R12, R25.reuse, R26 ;  /* 0x0000001a190c7221 */ /* 0x040fe20000000000 */
[----:B------:R-:W-:Y:S01]  /*0d40*/  FMUL R19, R25, -0.26794922351837158203 ;  /* 0xbe8930a419137820 */ /* 0x000fe20000400000 */
[----:B------:R-:W-:Y:S02]  /*0d50*/  FMUL R18, R26, -3.7320504188537597656 ;  /* 0xc06ed9ea1a127820 */ /* 0x000fe40000400000 */
[----:B-----5:R-:W-:-:S02]  /*0d60*/  FFMA R20, R12, R20, R13 ;  /* 0x000000140c147223 */ /* 0x020fc4000000000d */
[C---:B------:R-:W-:Y:S01]  /*0d70*/  FADD R13, R19.reuse, R18 ;  /* 0x00000012130d7221 */ /* 0x040fe20000000000 */
[----:B------:R-:W-:Y:S01]  /*0d80*/  FMUL R19, R19, -0.26794922351837158203 ;  /* 0xbe8930a413137820 */ /* 0x000fe20000400000 */
[----:B------:R-:W-:Y:S02]  /*0d90*/  FMUL R18, R18, -3.7320504188537597656 ;  /* 0xc06ed9ea12127820 */ /* 0x000fe40000400000 */
[----:B------:R-:W-:Y:S01]  /*0da0*/  FFMA R20, R13, R17, R20 ;  /* 0x000000110d147223 */ /* 0x000fe20000000014 */
[----:B------:R-:W-:Y:S06]  /*0db0*/  BRA.U UP0, `(.L_x_40) ;  /* 0xfffffff900a87547 */ /* 0x000fec000b83ffff */
[----:B------:R-:W-:-:S07]  /*0dc0*/  IADD3 R13, PT, PT, R0, 0x1, RZ ;  /* 0x00000001000d7810 */ /* 0x000fce0007ffe0ff */
.L_x_39:
[----:B------:R-:W-:-:S09]  /*0dd0*/  UISETP.NE.AND UP0, UPT, UR8, URZ, UPT ;  /* 0x000000ff0800728c */ /* 0x000fd2000bf05270 */
[----:B------:R-:W-:Y:S05]  /*0de0*/  BRA.U !UP0, `(.L_x_38) ;  /* 0x00000005086c7547 */ /* 0x000fea000b800000 */
[----:B------:R-:W-:Y:S02]  /*0df0*/  UISETP.GE.U32.AND UP0, UPT, UR8, 0x8, UPT ;  /* 0x000000080800788c */ /* 0x000fe4000bf06070 */
[----:B------:R-:W-:-:S04]  /*0e00*/  ULOP3.LUT UR5, UR4, 0x7, URZ, 0xc0, !UPT ;  /* 0x0000000704057892 */ /* 0x000fc8000f8ec0ff */
[----:B------:R-:W-:-:S03]  /*0e10*/  UISETP.NE.AND UP1, UPT, UR5, URZ, UPT ;  /* 0x000000ff0500728c */ /* 0x000fc6000bf25270 */
[----:B------:R-:W-:Y:S08]  /*0e20*/  BRA.U !UP0, `(.L_x_41) ;  /* 0x0000000108a87547 */ /* 0x000ff0000b800000 */
[----:B------:R-:W-:-:S05]  /*0e30*/  IMAD.WIDE.U32 R2, R13, 0x4, R6 ;  /* 0x000000040d027825 */ /* 0x000fca00078e0006 */
[----:B------:R-:W2:Y:S04]  /*0e40*/  LDG.E R22, desc[UR10][R2.64] ;  /* 0x0000000a02167981 */ /* 0x000ea8000c1e1900 */
[----:B------:R-:W3:Y:S04]  /*0e50*/  LDG.E R17, desc[UR10][R2.64+0x4] ;  /* 0x0000040a02117981 */ /* 0x000ee8000c1e1900 */
[----:B------:R-:W4:Y:S04]  /*0e60*/  LDG.E R16, desc[UR10][R2.64+0x8] ;  /* 0x0000080a02107981 */ /* 0x000f28000c1e1900 */
[----:B------:R-:W5:Y:S04]  /*0e70*/  LDG.E R15, desc[UR10][R2.64+0xc] ;  /* 0x00000c0a020f7981 */ /* 0x000f68000c1e1900 */
[----:B------:R-:W5:Y:S04]  /*0e80*/  LDG.E R14, desc[UR10][R2.64+0x10] ;  /* 0x0000100a020e7981 */ /* 0x000f68000c1e1900 */
[----:B------:R-:W5:Y:S04]  /*0e90*/  LDG.E R0, desc[UR10][R2.64+0x14] ;  /* 0x0000140a02007981 */ /* 0x000f68000c1e1900 */
[----:B------:R-:W5:Y:S04]  /*0ea0*/  LDG.E R12, desc[UR10][R2.64+0x18] ;  /* 0x0000180a020c7981 */ /* 0x000f68000c1e1900 */
[----:B------:R0:W5:Y:S01]  /*0eb0*/  LDG.E R21, desc[UR10][R2.64+0x1c] ;  /* 0x00001c0a02157981 */ /* 0x000162000c1e1900 */
[----:B------:R-:W-:Y:S01]  /*0ec0*/  FMUL R23, R19, -0.26794922351837158203 ;  /* 0xbe8930a413177820 */ /* 0x000fe20000400000 */
[C---:B------:R-:W-:Y:S01]  /*0ed0*/  FMUL R24, R18.reuse, -3.7320504188537597656 ;  /* 0xc06ed9ea12187820 */ /* 0x040fe20000400000 */
[----:B------:R-:W-:Y:S01]  /*0ee0*/  FADD R19, R18, R19 ;  /* 0x0000001312137221 */ /* 0x000fe20000000000 */
[----:B------:R-:W-:Y:S01]  /*0ef0*/  IADD3 R13, PT, PT, R13, 0x8, RZ ;  /* 0x000000080d0d7810 */ /* 0x000fe20007ffe0ff */
[C---:B------:R-:W-:Y:S01]  /*0f00*/  FMUL R18, R23.reuse, -0.26794922351837158203 ;  /* 0xbe8930a417127820 */ /* 0x040fe20000400000 */
[----:B------:R-:W-:Y:S01]  /*0f10*/  FMUL R25, R24, -3.7320504188537597656 ;  /* 0xc06ed9ea18197820 */ /* 0x000fe20000400000 */
[----:B------:R-:W-:Y:S01]  /*0f20*/  FADD R23, R23, R24 ;  /* 0x0000001817177221 */ /* 0x000fe20000000000 */
[----:B--2---:R-:W-:Y:S01]  /*0f30*/  FFMA R22, R19, R22, R20 ;  /* 0x0000001613167223 */ /* 0x004fe20000000014 */
[C---:B------:R-:W-:Y:S01]  /*0f40*/  FMUL R19, R18.reuse, -0.26794922351837158203 ;  /* 0xbe8930a412137820 */ /* 0x040fe20000400000 */
[----:B------:R-:W-:Y:S01]  /*0f50*/  FMUL R20, R25, -3.7320504188537597656 ;  /* 0xc06ed9ea19147820 */ /* 0x000fe20000400000 */
[----:B------:R-:W-:Y:S01]  /*0f60*/  FADD R18, R18, R25 ;  /* 0x0000001912127221 */ /* 0x000fe20000000000 */
[----:B---3--:R-:W-:Y:S01]  /*0f70*/  FFMA R17, R23, R17, R22 ;  /* 0x0000001117117223 */ /* 0x008fe20000000016 */
[C---:B0-----:R-:W-:Y:S01]  /*0f80*/  FMUL R2, R19.reuse, -0.26794922351837158203 ;  /* 0xbe8930a413027820 */ /* 0x041fe20000400000 */
[----:B------:R-:W-:Y:S01]  /*0f90*/  FMUL R3, R20, -3.7320504188537597656 ;  /* 0xc06ed9ea14037820 */ /* 0x000fe20000400000 */
[----:B------:R-:W-:Y:S01]  /*0fa0*/  FADD R19, R19, R20 ;  /* 0x0000001413137221 */ /* 0x000fe20000000000 */
[----:B----4-:R-:W-:Y:S01]  /*0fb0*/  FFMA R16, R18, R16, R17 ;  /* 0x0000001012107223 */ /* 0x010fe20000000011 */
[C---:B------:R-:W-:Y:S01]  /*0fc0*/  FMUL R17, R2.reuse, -0.26794922351837158203 ;  /* 0xbe8930a402117820 */ /* 0x040fe20000400000 */
[----:B------:R-:W-:Y:S01]  /*0fd0*/  FMUL R18, R3, -3.7320504188537597656 ;  /* 0xc06ed9ea03127820 */ /* 0x000fe20000400000 */
[----:B------:R-:W-:Y:S01]  /*0fe0*/  FADD R2, R2, R3 ;  /* 0x0000000302027221 */ /* 0x000fe20000000000 */
[----:B-----5:R-:W-:Y:S01]  /*0ff0*/  FFMA R15, R19, R15, R16 ;  /* 0x0000000f130f7223 */ /* 0x020fe20000000010 */
[C---:B------:R-:W-:Y:S01]  /*1000*/  FMUL R3, R17.reuse, -0.26794922351837158203 ;  /* 0xbe8930a411037820 */ /* 0x040fe20000400000 */
[----:B------:R-:W-:Y:S01]  /*1010*/  FMUL R16, R18, -3.7320504188537597656 ;  /* 0xc06ed9ea12107820 */ /* 0x000fe20000400000 */
[----:B------:R-:W-:Y:S01]  /*1020*/  FADD R18, R17, R18 ;  /* 0x0000001211127221 */ /* 0x000fe20000000000 */
[----:B------:R-:W-:-:S02]  /*1030*/  FFMA R15, R2, R14, R15 ;  /* 0x0000000e020f7223 */ /* 0x000fc4000000000f */
[C---:B------:R-:W-:Y:S01]  /*1040*/  FADD R2, R3.reuse, R16 ;  /* 0x0000001003027221 */ /* 0x040fe20000000000 */
[----:B------:R-:W-:Y:S01]  /*1050*/  FMUL R3, R3, -0.26794922351837158203 ;  /* 0xbe8930a403037820 */ /* 0x000fe20000400000 */
[----:B------:R-:W-:Y:S01]  /*1060*/  FMUL R16, R16, -3.7320504188537597656 ;  /* 0xc06ed9ea10107820 */ /* 0x000fe20000400000 */
[----:B------:R-:W-:Y:S02]  /*1070*/  FFMA R15, R18, R0, R15 ;  /* 0x00000000120f7223 */ /* 0x000fe4000000000f */
[C---:B------:R-:W-:Y:S01]  /*1080*/  FMUL R19, R3.reuse, -0.26794922351837158203 ;  /* 0xbe8930a403137820 */ /* 0x040fe20000400000 */
[----:B------:R-:W-:Y:S01]  /*1090*/  FADD R17, R3, R16 ;  /* 0x0000001003117221 */ /* 0x000fe20000000000 */
[----:B------:R-:W-:Y:S01]  /*10a0*/  FFMA R2, R2, R12, R15 ;  /* 0x0000000c02027223 */ /* 0x000fe2000000000f */
[----:B------:R-:W-:-:S03]  /*10b0*/  FMUL R18, R16, -3.7320504188537597656 ;  /* 0xc06ed9ea10127820 */ /* 0x000fc60000400000 */
[----:B------:R-:W-:-:S07]  /*10c0*/  FFMA R20, R17, R21, R2 ;  /* 0x0000001511147223 */ /* 0x000fce0000000002 */
.L_x_41:
        /* <DEDUP_REMOVED lines=9> */
[----:B------:R0:W5:Y:S01]  /*1160*/  LDG.E R21, desc[UR10][R2.64+0xc] ;  /* 0x00000c0a02157981 */ /* 0x000162000c1e1900 */
[----:B------:R-:W-:Y:S01]  /*1170*/  FMUL R14, R19, -0.26794922351837158203 ;  /* 0xbe8930a4130e7820 */ /* 0x000fe20000400000 */
[C---:B------:R-:W-:Y:S01]  /*1180*/  FMUL R15, R18.reuse, -3.7320504188537597656 ;  /* 0xc06ed9ea120f7820 */ /* 0x040fe20000400000 */
[----:B------:R-:W-:Y:S01]  /*1190*/  FADD R19, R18, R19 ;  /* 0x0000001312137221 */ /* 0x000fe20000000000 */
[----:B------:R-:W-:Y:S01]  /*11a0*/  IADD3 R13, PT, PT, R13, 0x4, RZ ;  /* 0x000000040d0d7810 */ /* 0x000fe20007ffe0ff */
[C---:B------:R-:W-:Y:S01]  /*11b0*/  FMUL R17, R14.reuse, -0.26794922351837158203 ;  /* 0xbe8930a40e117820 */ /* 0x040fe20000400000 */
[----:B------:R-:W-:Y:S01]  /*11c0*/  FMUL R18, R15, -3.7320504188537597656 ;  /* 0xc06ed9ea0f127820 */ /* 0x000fe20000400000 */
[----:B------:R-:W-:-:S03]  /*11d0*/  FADD R15, R14, R15 ;  /* 0x0000000f0e0f7221 */ /* 0x000fc60000000000 */
[C---:B------:R-:W-:Y:S01]  /*11e0*/  FADD R14, R17.reuse, R18 ;  /* 0x00000012110e7221 */ /* 0x040fe20000000000 */
[----:B------:R-:W-:Y:S01]  /*11f0*/  FMUL R17, R17, -0.26794922351837158203 ;  /* 0xbe8930a411117820 */ /* 0x000fe20000400000 */
[----:B------:R-:W-:-:S04]  /*1200*/  FMUL R18, R18, -3.7320504188537597656 ;  /* 0xc06ed9ea12127820 */ /* 0x000fc80000400000 */
[----:B0-----:R-:W-:Y:S01]  /*1210*/  FADD R3, R17, R18 ;  /* 0x0000001211037221 */ /* 0x001fe20000000000 */
[----:B------:R-:W-:Y:S01]  /*1220*/  FMUL R18, R18, -3.7320504188537597656 ;  /* 0xc06ed9ea12127820 */ /* 0x000fe20000400000 */
[----:B--2---:R-:W-:Y:S01]  /*1230*/  FFMA R12, R19, R12, R20 ;  /* 0x0000000c130c7223 */ /* 0x004fe20000000014 */
[----:B------:R-:W-:-:S03]  /*1240*/  FMUL R19, R17, -0.26794922351837158203 ;  /* 0xbe8930a411137820 */ /* 0x000fc60000400000 */
[----:B---3--:R-:W-:-:S04]  /*1250*/  FFMA R15, R15, R16, R12 ;  /* 0x000000100f0f7223 */ /* 0x008fc8000000000c */
[----:B----4-:R-:W-:-:S04]  /*1260*/  FFMA R0, R14, R0, R15 ;  /* 0x000000000e007223 */ /* 0x010fc8000000000f */
[----:B-----5:R-:W-:-:S07]  /*1270*/  FFMA R20, R3, R21, R0 ;  /* 0x0000001503147223 */ /* 0x020fce0000000000 */
.L_x_42:
[----:B------:R-:W-:Y:S05]  /*1280*/  BRA.U !UP1, `(.L_x_38) ;  /* 0x0000000109447547 */ /* 0x000fea000b800000 */
[----:B------:R-:W0:Y:S01]  /*1290*/  LDCU.64 UR12, c[0x0][0x388] ;  /* 0x00007100ff0c77ac */ /* 0x000e220008000a00 */
[----:B------:R-:W-:Y:S01]  /*12a0*/  IMAD.WIDE.U32 R2, R13, 0x4, R8 ;  /* 0x000000040d027825 */ /* 0x000fe200078e0008 */
[----:B------:R-:W-:Y:S02]  /*12b0*/  UIADD3 UR4, UPT, UPT, -UR4, URZ, URZ ;  /* 0x000000ff04047290 */ /* 0x000fe4000fffe1ff */
[----:B0-----:R-:W-:-:S04]  /*12c0*/  IADD3 R0, P0, PT, R2, UR12, RZ ;  /* 0x0000000c02007c10 */ /* 0x001fc8000ff1e0ff */
[----:B------:R-:W-:-:S09]  /*12d0*/  IADD3.X R13, PT, PT, R3, UR13, RZ, P0, !PT ;  /* 0x0000000d030d7c10 */ /* 0x000fd200087fe4ff */
.L_x_43:
[----:B------:R-:W-:Y:S02]  /*12e0*/  MOV R3, R13 ;  /* 0x0000000d00037202 */ /* 0x000fe40000000f00 */
[----:B------:R-:W-:-:S05]  /*12f0*/  MOV R2, R0 ;  /* 0x0000000000027202 */ /* 0x000fca0000000f00 */
[----:B------:R-:W2:Y:S01]  /*1300*/  LDG.E R3, desc[UR10][R2.64] ;  /* 0x0000000a02037981 */ /* 0x000ea2000c1e1900 */
[----:B------:R-:W-:Y:S01]  /*1310*/  UIADD3 UR4, UPT, UPT, UR4, 0x1, URZ ;  /* 0x0000000104047890 */ /* 0x000fe2000fffe0ff */
[C---:B------:R-:W-:Y:S01]  /*1320*/  FADD R15, R19.reuse, R18 ;  /* 0x00000012130f7221 */ /* 0x040fe20000000000 */
[----:B------:R-:W-:Y:S01]  /*1330*/  IADD3 R0, P0, PT, R0, 0x4, RZ ;  /* 0x0000000400007810 */ /* 0x000fe20007f1e0ff */
[----:B------:R-:W-:Y:S01]  /*1340*/  FMUL R19, R19, -0.26794922351837158203 ;  /* 0xbe8930a413137820 */ /* 0x000fe20000400000 */
[----:B------:R-:W-:Y:S01]  /*1350*/  UISETP.NE.AND UP0, UPT, UR4, URZ, UPT ;  /* 0x000000ff0400728c */ /* 0x000fe2000bf05270 */
[----:B------:R-:W-:Y:S01]  /*1360*/  FMUL R18, R18, -3.7320504188537597656 ;  /* 0xc06ed9ea12127820 */ /* 0x000fe20000400000 */
[----:B------:R-:W-:Y:S01]  /*1370*/  IADD3.X R13, PT, PT, RZ, R13, RZ, P0, !PT ;  /* 0x0000000dff0d7210 */ /* 0x000fe200007fe4ff */
[----:B--2---:R-:W-:-:S06]  /*1380*/  FFMA R20, R15, R3, R20 ;  /* 0x000000030f147223 */ /* 0x004fcc0000000014 */
[----:B------:R-:W-:Y:S05]  /*1390*/  BRA.U UP0, `(.L_x_43) ;  /* 0xfffffffd00d07547 */ /* 0x000fea000b83ffff */
.L_x_38:
[----:B------:R-:W-:Y:S01]  /*13a0*/  UISETP.NE.AND UP0, UPT, UR9, URZ, UPT ;  /* 0x000000ff0900728c */ /* 0x000fe2000bf05270 */
[----:B------:R-:W-:-:S08]  /*13b0*/  HFMA2 R2, -RZ, RZ, 1.875, 0 ;  /* 0x3f800000ff027431 */ /* 0x000fd000000001ff */
        /* <DEDUP_REMOVED lines=34> */
.L_x_44:
        /* <DEDUP_REMOVED lines=13> */
[----:B------:R-:W-:Y:S05]  /*16b0*/  CALL.REL.NOINC `($__internal_1_$__cuda_sm3x_div_rn_noftz_f32_slowpath) ;  /* 0x0000001800187944 */ /* 0x000fea0003c00000 */
[----:B------:R-:W-:-:S07]  /*16c0*/  MOV R3, R0 ;  /* 0x0000000000037202 */ /* 0x000fce0000000f00 */
.L_x_46:
[----:B------:R-:W-:Y:S05]  /*16d0*/  BSYNC.RECONVERGENT B0 ;  /* 0x0000000000007941 */ /* 0x000fea0003800200 */
.L_x_45:
[----:B------:R-:W0:Y:S01]  /*16e0*/  LDC R0, c[0x0][0x390] ;  /* 0x0000e400ff007b82 */ /* 0x000e220000000800 */
[----:B------:R1:W-:Y:S01]  /*16f0*/  STG.E desc[UR10][R6.64], R3 ;  /* 0x0000000306007986 */ /* 0x0003e2000c10190a */
[----:B0-----:R-:W-:-:S13]  /*1700*/  ISETP.GE.AND P0, PT, R0, 0x2, PT ;  /* 0x000000020000780c */ /* 0x001fda0003f06270 */
[----:B-1----:R-:W-:Y:S05]  /*1710*/  @!P0 BRA `(.L_x_47) ;  /* 0x0000001400f08947 */ /* 0x002fea0003800000 */
[C---:B------:R-:W-:Y:S01]  /*1720*/  IADD3 R11, PT, PT, -R0.reuse, UR7, RZ ;  /* 0x00000007000b7c10 */ /* 0x040fe2000fffe1ff */
[----:B------:R-:W-:Y:S01]  /*1730*/  HFMA2 R17, -RZ, RZ, 0, 5.9604644775390625e-08 ;  /* 0x00000001ff117431 */ /* 0x000fe200000001ff */
[----:B------:R-:W-:Y:S02]  /*1740*/  IADD3 R13, PT, PT, R0, -0x1, RZ ;  /* 0xffffffff000d7810 */ /* 0x000fe40007ffe0ff */
[----:B------:R-:W-:Y:S02]  /*1750*/  ISETP.GE.U32.AND P0, PT, R11, 0xf, PT ;  /* 0x0000000f0b00780c */ /* 0x000fe40003f06070 */
[----:B------:R-:W-:-:S11]  /*1760*/  LOP3.LUT R26, R13, 0xf, RZ, 0xc0, !PT ;  /* 0x0000000f0d1a7812 */ /* 0x000fd600078ec0ff */
[----:B------:R-:W-:Y:S05]  /*1770*/  @!P0 BRA `(.L_x_48) ;  /* 0x0000000400048947 */ /* 0x000fea0003800000 */
[----:B------:R-:W0:Y:S01]  /*1780*/  LDCU.64 UR4, c[0x0][0x388] ;  /* 0x00007100ff0477ac */ /* 0x000e220008000a00 */
[----:B------:R-:W-:Y:S02]  /*1790*/  LOP3.LUT R12, R13, 0xfffffff0, RZ, 0xc0, !PT ;  /* 0xfffffff00d0c7812 */ /* 0x000fe400078ec0ff */
[----:B------:R-:W-:Y:S02]  /*17a0*/  MOV R10, RZ ;  /* 0x000000ff000a7202 */ /* 0x000fe40000000f00 */
[----:B------:R-:W-:Y:S02]  /*17b0*/  IADD3 R12, PT, PT, -R12, RZ, RZ ;  /* 0x000000ff0c0c7210 */ /* 0x000fe40007ffe1ff */
[----:B0-----:R-:W-:-:S04]  /*17c0*/  IADD3 R14, P0, PT, R8, UR4, RZ ;  /* 0x00000004080e7c10 */ /* 0x001fc8000ff1e0ff */
[----:B------:R-:W-:-:S04]  /*17d0*/  IADD3 R14, P1, PT, R14, 0x20, RZ ;  /* 0x000000200e0e7810 */ /* 0x000fc80007f3e0ff */
[----:B------:R-:W-:-:S09]  /*17e0*/  IADD3.X R15, PT, PT, RZ, UR5, R9, P1, P0 ;  /* 0x00000005ff0f7c10 */ /* 0x000fd20008fe0409 */
.L_x_49:
[----:B0-----:R-:W-:Y:S02]  /*17f0*/  MOV R2, R14 ;  /* 0x0000000e00027202 */ /* 0x001fe40000000f00 */
[----:B------:R-:W-:-:S05]  /*1800*/  MOV R3, R15 ;  /* 0x0000000f00037202 */ /* 0x000fca0000000f00 */
[----:B------:R-:W2:Y:S04]  /*1810*/  LDG.E R16, desc[UR10][R2.64+-0x20] ;  /* 0xffffe00a02107981 */ /* 0x000ea8000c1e1900 */
        /* <DEDUP_REMOVED lines=8> */
[----:B------:R-:W5:Y:S04]  /*18a0*/  LDG.E R14, desc[UR10][R2.64+0x4] ;  /* 0x0000040a020e7981 */ /* 0x000f68000c1e1900 */
[----:B------:R-:W5:Y:S01]  /*18b0*/  LDG.E R15, desc[UR10][R2.64+0x8] ;  /* 0x0000080a020f7981 */ /* 0x000f62000c1e1900 */
[----:B--2---:R-:W-:-:S03]  /*18c0*/  FFMA R25, R16, -0.26794922351837158203, R17 ;  /* 0xbe8930a410197823 */ /* 0x004fc60000000011 */
[----:B------:R-:W2:Y:S01]  /*18d0*/  LDG.E R16, desc[UR10][R2.64+0xc] ;  /* 0x00000c0a02107981 */ /* 0x000ea2000c1e1900 */
[----:B---3--:R-:W-:-:S03]  /*18e0*/  FFMA R27, R25, -0.26794922351837158203, R18 ;  /* 0xbe8930a4191b7823 */ /* 0x008fc60000000012 */
[----:B------:R-:W3:Y:S01]  /*18f0*/  LDG.E R17, desc[UR10][R2.64+0x10] ;  /* 0x0000100a02117981 */ /* 0x000ee2000c1e1900 */
[----:B----4-:R-:W-:-:S03]  /*1900*/  FFMA R29, R27, -0.26794922351837158203, R20 ;  /* 0xbe8930a41b1d7823 */ /* 0x010fc60000000014 */
[----:B------:R-:W4:Y:S01]  /*1910*/  LDG.E R18, desc[UR10][R2.64+0x14] ;  /* 0x0000140a02127981 */ /* 0x000f22000c1e1900 */
[----:B-----5:R-:W-:-:S03]  /*1920*/  FFMA R22, R29, -0.26794922351837158203, R19 ;  /* 0xbe8930a41d167823 */ /* 0x020fc60000000013 */
[----:B------:R-:W5:Y:S04]  /*1930*/  LDG.E R19, desc[UR10][R2.64+0x18] ;  /* 0x0000180a02137981 */ /* 0x000f68000c1e1900 */
[----:B------:R-:W5:Y:S01]  /*1940*/  LDG.E R20, desc[UR10][R2.64+0x1c] ;  /* 0x00001c0a02147981 */ /* 0x000f62000c1e1900 */
[----:B------:R-:W-:-:S03]  /*1950*/  FFMA R23, R22, -0.26794922351837158203, R23 ;  /* 0xbe8930a416177823 */ /* 0x000fc60000000017 */
[----:B------:R0:W-:Y:S04]  /*1960*/  STG.E desc[UR10][R2.64+-0x10], R22 ;  /* 0xfffff01602007986 */ /* 0x0001e8000c10190a */
[----:B------:R1:W-:Y:S04]  /*1970*/  STG.E desc[UR10][R2.64+-0x1c], R25 ;  /* 0xffffe41902007986 */ /* 0x0003e8000c10190a */
[----:B0-----:R-:W5:Y:S01]  /*1980*/  LDG.E R22, desc[UR10][R2.64+0x20] ;  /* 0x0000200a02167981 */ /* 0x001f62000c1e1900 */
[----:B-1----:R-:W-:-:S04]  /*1990*/  FFMA R25, R23, -0.26794922351837158203, R28 ;  /* 0xbe8930a417197823 */ /* 0x002fc8000000001c */
[----:B------:R-:W-:-:S04]  /*19a0*/  FFMA R24, R25, -0.26794922351837158203, R24 ;  /* 0xbe8930a419187823 */ /* 0x000fc80000000018 */
[----:B------:R-:W-:-:S04]  /*19b0*/  FFMA R21, R24, -0.26794922351837158203, R21 ;  /* 0xbe8930a418157823 */ /* 0x000fc80000000015 */
[----:B------:R-:W-:-:S04]  /*19c0*/  FFMA R14, R21, -0.26794922351837158203, R14 ;  /* 0xbe8930a4150e7823 */ /* 0x000fc8000000000e */
[----:B------:R-:W-:Y:S01]  /*19d0*/  FFMA R15, R14, -0.26794922351837158203, R15 ;  /* 0xbe8930a40e0f7823 */ /* 0x000fe2000000000f */
[----:B------:R-:W-:Y:S04]  /*19e0*/  STG.E desc[UR10][R2.64+-0x18], R27 ;  /* 0xffffe81b02007986 */ /* 0x000fe8000c10190a */
[----:B------:R-:W-:Y:S01]  /*19f0*/  STG.E desc[UR10][R2.64+-0x14], R29 ;  /* 0xffffec1d02007986 */ /* 0x000fe2000c10190a */
[----:B------:R-:W-:-:S03]  /*1a00*/  IADD3 R12, PT, PT, R12, 0x10, RZ ;  /* 0x000000100c0c7810 */ /* 0x000fc60007ffe0ff */
[----:B------:R-:W-:Y:S04]  /*1a10*/  STG.E desc[UR10][R2.64+-0xc], R23 ;  /* 0xfffff41702007986 */ /* 0x000fe8000c10190a */
[----:B------:R-:W-:Y:S04]  /*1a20*/  STG.E desc[UR10][R2.64+-0x8], R25 ;  /* 0xfffff81902007986 */ /* 0x000fe8000c10190a */
[----:B------:R-:W-:Y:S04]  /*1a30*/  STG.E desc[UR10][R2.64+-0x4], R24 ;  /* 0xfffffc1802007986 */ /* 0x000fe8000c10190a */
[----:B------:R-:W-:Y:S01]  /*1a40*/  STG.E desc[UR10][R2.64], R21 ;  /* 0x0000001502007986 */ /* 0x000fe2000c10190a */
[----:B------:R-:W-:-:S03]  /*1a50*/  ISETP.NE.AND P0, PT, R12, RZ, PT ;  /* 0x000000ff0c00720c */ /* 0x000fc60003f05270 */
[----:B------:R0:W-:Y:S01]  /*1a60*/  STG.E desc[UR10][R2.64+0x4], R14 ;  /* 0x0000040e02007986 */ /* 0x0001e2000c10190a */
[----:B------:R-:W-:-:S03]  /*1a70*/  IADD3 R10, PT, PT, R10, 0x10, RZ ;  /* 0x000000100a0a7810 */ /* 0x000fc60007ffe0ff */
[----:B------:R1:W-:Y:S01]  /*1a80*/  STG.E desc[UR10][R2.64+0x8], R15 ;  /* 0x0000080f02007986 */ /* 0x0003e2000c10190a */
[----:B0-----:R-:W-:Y:S01]  /*1a90*/  IADD3 R14, P1, PT, R2, 0x40, RZ ;  /* 0x00000040020e7810 */ /* 0x001fe20007f3e0ff */
[----:B--2---:R-:W-:-:S04]  /*1aa0*/  FFMA R16, R15, -0.26794922351837158203, R16 ;  /* 0xbe8930a40f107823 */ /* 0x004fc80000000010 */
[----:B---3--:R-:W-:-:S04]  /*1ab0*/  FFMA R17, R16, -0.26794922351837158203, R17 ;  /* 0xbe8930a410117823 */ /* 0x008fc80000000011 */
[----:B----4-:R-:W-:-:S04]  /*1ac0*/  FFMA R18, R17, -0.26794922351837158203, R18 ;  /* 0xbe8930a411127823 */ /* 0x010fc80000000012 */
[----:B-----5:R-:W-:-:S04]  /*1ad0*/  FFMA R19, R18, -0.26794922351837158203, R19 ;  /* 0xbe8930a412137823 */ /* 0x020fc80000000013 */
[----:B------:R-:W-:Y:S01]  /*1ae0*/  FFMA R27, R19, -0.26794922351837158203, R20 ;  /* 0xbe8930a4131b7823 */ /* 0x000fe20000000014 */
[----:B------:R0:W-:Y:S04]  /*1af0*/  STG.E desc[UR10][R2.64+0xc], R16 ;  /* 0x00000c1002007986 */ /* 0x0001e8000c10190a */
[----:B------:R0:W-:Y:S04]  /*1b00*/  STG.E desc[UR10][R2.64+0x10], R17 ;  /* 0x0000101102007986 */ /* 0x0001e8000c10190a */
[----:B------:R0:W-:Y:S01]  /*1b10*/  STG.E desc[UR10][R2.64+0x14], R18 ;  /* 0x0000141202007986 */ /* 0x0001e2000c10190a */
[----:B------:R-:W-:-:S03]  /*1b20*/  FFMA R29, R27, -0.26794922351837158203, R22 ;  /* 0xbe8930a41b1d7823 */ /* 0x000fc60000000016 */
[----:B------:R0:W-:Y:S04]  /*1b30*/  STG.E desc[UR10][R2.64+0x18], R19 ;  /* 0x0000181302007986 */ /* 0x0001e8000c10190a */
[----:B------:R0:W-:Y:S04]  /*1b40*/  STG.E desc[UR10][R2.64+0x1c], R27 ;  /* 0x00001c1b02007986 */ /* 0x0001e8000c10190a */
[----:B------:R0:W-:Y:S01]  /*1b50*/  STG.E desc[UR10][R2.64+0x20], R29 ;  /* 0x0000201d02007986 */ /* 0x0001e2000c10190a */
[----:B-1----:R-:W-:Y:S01]  /*1b60*/  IADD3.X R15, PT, PT, RZ, R3, RZ, P1, !PT ;  /* 0x00000003ff0f7210 */ /* 0x002fe20000ffe4ff */
[----:B------:R-:W-:Y:S06]  /*1b70*/  @P0 BRA `(.L_x_49) ;  /* 0xfffffffc001c0947 */ /* 0x000fec000383ffff */
[----:B0-----:R-:W-:-:S07]  /*1b80*/  IADD3 R17, PT, PT, R10, 0x1, RZ ;  /* 0x000000010a117810 */ /* 0x001fce0007ffe0ff */
.L_x_48:
[----:B------:R-:W-:-:S13]  /*1b90*/  ISETP.NE.AND P0, PT, R26, RZ, PT ;  /* 0x000000ff1a00720c */ /* 0x000fda0003f05270 */
[----:B------:R-:W-:Y:S05]  /*1ba0*/  @!P0 BRA `(.L_x_50) ;  /* 0x0000000400908947 */ /* 0x000fea0003800000 */
[----:B------:R-:W-:Y:S02]  /*1bb0*/  ISETP.GE.U32.AND P1, PT, R26, 0x8, PT ;  /* 0x000000081a00780c */ /* 0x000fe40003f26070 */
[----:B------:R-:W-:-:S04]  /*1bc0*/  LOP3.LUT R12, R13, 0x7, RZ, 0xc0, !PT ;  /* 0x000000070d0c7812 */ /* 0x000fc800078ec0ff */
[----:B------:R-:W-:-:S07]  /*1bd0*/  ISETP.NE.AND P2, PT, R12, RZ, PT ;  /* 0x000000ff0c00720c */ /* 0x000fce0003f45270 */
[----:B------:R-:W-:Y:S06]  /*1be0*/  @!P1 BRA `(.L_x_51) ;  /* 0x0000000000b89947 */ /* 0x000fec0003800000 */
[----:B------:R-:W-:-:S04]  /*1bf0*/  IMAD.WIDE R14, R17, 0x4, R6 ;  /* 0x00000004110e7825 */ /* 0x000fc800078e0206 */
[C---:B------:R-:W-:Y:S01]  /*1c00*/  IMAD.WIDE.U32 R2, R17.reuse, 0x4, R6 ;  /* 0x0000000411027825 */ /* 0x040fe200078e0006 */
[----:B------:R-:W2:Y:S04]  /*1c10*/  LDG.E R10, desc[UR10][R14.64+-0x4] ;  /* 0xfffffc0a0e0a7981 */ /* 0x000ea8000c1e1900 */
[----:B------:R-:W2:Y:S01]  /*1c20*/  LDG.E R19, desc[UR10][R2.64] ;  /* 0x0000000a02137981 */ /* 0x000ea2000c1e1900 */
[----:B------:R-:W-:Y:S01]  /*1c30*/  IADD3 R21, PT, PT, R17, 0x1, RZ ;  /* 0x0000000111157810 */ /* 0x000fe20007ffe0ff */
[----:B--2---:R-:W-:-:S04]  /*1c40*/  FFMA R25, R10, -0.26794922351837158203, R19 ;  /* 0xbe8930a40a197823 */ /* 0x004fc80000000013 */
[----:B------:R-:W-:Y:S01]  /*1c50*/  IMAD.WIDE.U32 R18, R21, 0x4, R6 ;  /* 0x0000000415127825 */ /* 0x000fe200078e0006 */
[----:B------:R0:W-:Y:S04]  /*1c60*/  STG.E desc[UR10][R2.64], R25 ;  /* 0x0000001902007986 */ /* 0x0001e8000c10190a */
[----:B------:R-:W2:Y:S01]  /*1c70*/  LDG.E R10, desc[UR10][R18.64] ;  /* 0x0000000a120a7981 */ /* 0x000ea2000c1e1900 */
[----:B------:R-:W-:-:S05]  /*1c80*/  IADD3 R21, PT, PT, R17, 0x2, RZ ;  /* 0x0000000211157810 */ /* 0x000fca0007ffe0ff */
[----:B------:R-:W-:-:S04]  /*1c90*/  IMAD.WIDE.U32 R20, R21, 0x4, R6 ;  /* 0x0000000415147825 */ /* 0x000fc800078e0006 */
[----:B--2---:R-:W-:-:S05]  /*1ca0*/  FFMA R27, R25, -0.26794922351837158203, R10 ;  /* 0xbe8930a4191b7823 */ /* 0x004fca000000000a */
[----:B------:R1:W-:Y:S04]  /*1cb0*/  STG.E desc[UR10][R18.64], R27 ;  /* 0x0000001b12007986 */ /* 0x0003e8000c10190a */
[----:B------:R-:W2:Y:S04]  /*1cc0*/  LDG.E R10, desc[UR10][R14.64+0x4] ;  /* 0x0000040a0e0a7981 */ /* 0x000ea8000c1e1900 */
[----:B------:R-:W2:Y:S01]  /*1cd0*/  LDG.E R23, desc[UR10][R20.64] ;  /* 0x0000000a14177981 */ /* 0x000ea2000c1e1900 */
[----:B------:R-:W-:Y:S01]  /*1ce0*/  IADD3 R22, PT, PT, R17, 0x3, RZ ;  /* 0x0000000311167810 */ /* 0x000fe20007ffe0ff */
[----:B--2---:R-:W-:-:S04]  /*1cf0*/  FFMA R29, R10, -0.26794922351837158203, R23 ;  /* 0xbe8930a40a1d7823 */ /* 0x004fc80000000017 */
[----:B------:R-:W-:Y:S01]  /*1d00*/  IMAD.WIDE.U32 R22, R22, 0x4, R6 ;  /* 0x0000000416167825 */ /* 0x000fe200078e0006 */
[----:B------:R2:W-:Y:S04]  /*1d10*/  STG.E desc[UR10][R20.64], R29 ;  /* 0x0000001d14007986 */ /* 0x0005e8000c10190a */
[----:B------:R-:W3:Y:S04]  /*1d20*/  LDG.E R10, desc[UR10][R14.64+0x8] ;  /* 0x0000080a0e0a7981 */ /* 0x000ee8000c1e1900 */
[----:B0-----:R-:W3:Y:S01]  /*1d30*/  LDG.E R25, desc[UR10][R22.64] ;  /* 0x0000000a16197981 */ /* 0x001ee2000c1e1900 */
[----:B------:R-:W-:-:S05]  /*1d40*/  IADD3 R16, PT, PT, R17, 0x4, RZ ;  /* 0x0000000411107810 */ /* 0x000fca0007ffe0ff */
[----:B-1----:R-:W-:-:S04]  /*1d50*/  IMAD.WIDE.U32 R18, R16, 0x4, R6 ;  /* 0x0000000410127825 */ /* 0x002fc800078e0006 */
[----:B---3--:R-:W-:-:S05]  /*1d60*/  FFMA R25, R10, -0.26794922351837158203, R25 ;  /* 0xbe8930a40a197823 */ /* 0x008fca0000000019 */
[----:B------:R0:W-:Y:S04]  /*1d70*/  STG.E desc[UR10][R22.64], R25 ;  /* 0x0000001916007986 */ /* 0x0001e8000c10190a */
[----:B------:R-:W3:Y:S04]  /*1d80*/  LDG.E R10, desc[UR10][R14.64+0xc] ;  /* 0x00000c0a0e0a7981 */ /* 0x000ee8000c1e1900 */
[----:B------:R-:W3:Y:S01]  /*1d90*/  LDG.E R27, desc[UR10][R18.64] ;  /* 0x0000000a121b7981 */ /* 0x000ee2000c1e1900 */
[----:B------:R-:W-:-:S05]  /*1da0*/  IADD3 R16, PT, PT, R17, 0x5, RZ ;  /* 0x0000000511107810 */ /* 0x000fca0007ffe0ff */
[----:B--2---:R-:W-:-:S04]  /*1db0*/  IMAD.WIDE.U32 R20, R16, 0x4, R6 ;  /* 0x0000000410147825 */ /* 0x004fc800078e0006 */
[----:B---3--:R-:W-:-:S05]  /*1dc0*/  FFMA R27, R10, -0.26794922351837158203, R27 ;  /* 0xbe8930a40a1b7823 */ /* 0x008fca000000001b */
[----:B------:R1:W-:Y:S04]  /*1dd0*/  STG.E desc[UR10][R18.64], R27 ;  /* 0x0000001b12007986 */ /* 0x0003e8000c10190a */
[----:B------:R-:W2:Y:S04]  /*1de0*/  LDG.E R10, desc[UR10][R14.64+0x10] ;  /* 0x0000100a0e0a7981 */ /* 0x000ea8000c1e1900 */
[----:B------:R-:W2:Y:S01]  /*1df0*/  LDG.E R29, desc[UR10][R20.64] ;  /* 0x0000000a141d7981 */ /* 0x000ea2000c1e1900 */
[----:B------:R-:W-:-:S05]  /*1e00*/  IADD3 R16, PT, PT, R17, 0x6, RZ ;  /* 0x0000000611107810 */ /* 0x000fca0007ffe0ff */
[----:B0-----:R-:W-:-:S04]  /*1e10*/  IMAD.WIDE.U32 R22, R16, 0x4, R6 ;  /* 0x0000000410167825 */ /* 0x001fc800078e0006 */
[----:B--2---:R-:W-:-:S05]  /*1e20*/  FFMA R29, R10, -0.26794922351837158203, R29 ;  /* 0xbe8930a40a1d7823 */ /* 0x004fca000000001d */
[----:B------:R0:W-:Y:S04]  /*1e30*/  STG.E desc[UR10][R20.64], R29 ;  /* 0x0000001d14007986 */ /* 0x0001e8000c10190a */
[----:B------:R-:W2:Y:S04]  /*1e40*/  LDG.E R10, desc[UR10][R14.64+0x14] ;  /* 0x0000140a0e0a7981 */ /* 0x000ea8000c1e1900 */
[----:B------:R-:W2:Y:S02]  /*1e50*/  LDG.E R25, desc[UR10][R22.64] ;  /* 0x0000000a16197981 */ /* 0x000ea4000c1e1900 */
[----:B--2---:R-:W-:-:S05]  /*1e60*/  FFMA R25, R10, -0.26794922351837158203, R25 ;  /* 0xbe8930a40a197823 */ /* 0x004fca0000000019 */
[----:B------:R0:W-:Y:S04]  /*1e70*/  STG.E desc[UR10][R22.64], R25 ;  /* 0x0000001916007986 */ /* 0x0001e8000c10190a */
[----:B------:R-:W2:Y:S04]  /*1e80*/  LDG.E R10, desc[UR10][R14.64+0x18] ;  /* 0x0000180a0e0a7981 */ /* 0x000ea8000c1e1900 */
[----:B-1----:R-:W2:Y:S01]  /*1e90*/  LDG.E R19, desc[UR10][R2.64+0x1c] ;  /* 0x00001c0a02137981 */ /* 0x002ea2000c1e1900 */
[----:B------:R-:W-:Y:S01]  /*1ea0*/  IADD3 R17, PT, PT, R17, 0x8, RZ ;  /* 0x0000000811117810 */ /* 0x000fe20007ffe0ff */
[----:B--2---:R-:W-:-:S05]  /*1eb0*/  FFMA R19, R10, -0.26794922351837158203, R19 ;  /* 0xbe8930a40a137823 */ /* 0x004fca0000000013 */
[----:B------:R0:W-:Y:S02]  /*1ec0*/  STG.E desc[UR10][R2.64+0x1c], R19 ;  /* 0x00001c1302007986 */ /* 0x0001e4000c10190a */
.L_x_51:
[----:B------:R-:W-:Y:S05]  /*1ed0*/  @!P2 BRA `(.L_x_50) ;  /* 0x0000000000c4a947 */ /* 0x000fea0003800000 */
[----:B------:R-:W-:Y:S02]  /*1ee0*/  ISETP.GE.U32.AND P1, PT, R12, 0x4, PT ;  /* 0x000000040c00780c */ /* 0x000fe40003f26070 */
[----:B------:R-:W-:-:S04]  /*1ef0*/  LOP3.LUT R10, R13, 0x3, RZ, 0xc0, !PT ;  /* 0x000000030d0a7812 */ /* 0x000fc800078ec0ff */
[----:B------:R-:W-:-:S07]  /*1f00*/  ISETP.NE.AND P2, PT, R10, RZ, PT ;  /* 0x000000ff0a00720c */ /* 0x000fce0003f45270 */
[----:B------:R-:W-:Y:S06]  /*1f10*/  @!P1 BRA `(.L_x_52) ;  /* 0x0000000000589947 */ /* 0x000fec0003800000 */
[----:B------:R-:W-:-:S04]  /*1f20*/  IMAD.WIDE R14, R17, 0x4, R6 ;  /* 0x00000004110e7825 */ /* 0x000fc800078e0206 */
[C---:B0-----:R-:W-:Y:S01]  /*1f30*/  IMAD.WIDE.U32 R2, R17.reuse, 0x4, R6 ;  /* 0x0000000411027825 */ /* 0x041fe200078e0006 */
        /* <DEDUP_REMOVED lines=12> */
[----:B------:R-:W2:Y:S02]  /*2000*/  LDG.E R27, desc[UR10][R20.64] ;  /* 0x0000000a141b7981 */ /* 0x000ea4000c1e1900 */
[----:B--2---:R-:W-:-:S05]  /*2010*/  FFMA R27, R12, -0.26794922351837158203, R27 ;  /* 0xbe8930a40c1b7823 */ /* 0x004fca000000001b */
[----:B------:R1:W-:Y:S04]  /*2020*/  STG.E desc[UR10][R20.64], R27 ;  /* 0x0000001b14007986 */ /* 0x0003e8000c10190a */
[----:B------:R-:W2:Y:S04]  /*2030*/  LDG.E R12, desc[UR10][R14.64+0x8] ;  /* 0x0000080a0e0c7981 */ /* 0x000ea8000c1e1900 */
[----:B0-----:R-:W2:Y:S01]  /*2040*/  LDG.E R23, desc[UR10][R2.64+0xc] ;  /* 0x00000c0a02177981 */ /* 0x001ea2000c1e1900 */
[----:B------:R-:W-:Y:S01]  /*2050*/  IADD3 R17, PT, PT, R17, 0x4, RZ ;  /* 0x0000000411117810 */ /* 0x000fe20007ffe0ff */
[----:B--2---:R-:W-:-:S05]  /*2060*/  FFMA R23, R12, -0.26794922351837158203, R23 ;  /* 0xbe8930a40c177823 */ /* 0x004fca0000000017 */
[----:B------:R1:W-:Y:S02]  /*2070*/  STG.E desc[UR10][R2.64+0xc], R23 ;  /* 0x00000c1702007986 */ /* 0x0003e4000c10190a */
.L_x_52:
[----:B------:R-:W-:Y:S05]  /*2080*/  @!P2 BRA `(.L_x_50) ;  /* 0x000000000058a947 */ /* 0x000fea0003800000 */
[----:B------:R-:W2:Y:S01]  /*2090*/  LDCU.64 UR4, c[0x0][0x388] ;  /* 0x00007100ff0477ac */ /* 0x000ea20008000a00 */
[----:B------:R-:W-:Y:S02]  /*20a0*/  IADD3 R10, PT, PT, -R10, RZ, RZ ;  /* 0x000000ff0a0a7210 */ /* 0x000fe40007ffe1ff */
[----:B--2---:R-:W-:-:S04]  /*20b0*/  IADD3 R6, P1, PT, R8, UR4, RZ ;  /* 0x0000000408067c10 */ /* 0x004fc8000ff3e0ff */
[----:B------:R-:W-:Y:S02]  /*20c0*/  IADD3.X R7, PT, PT, R9, UR5, RZ, P1, !PT ;  /* 0x0000000509077c10 */ /* 0x000fe40008ffe4ff */
[----:B01----:R-:W-:Y:S01]  /*20d0*/  IADD3 R2, P1, PT, R6, -0x4, RZ ;  /* 0xfffffffc06027810 */ /* 0x003fe20007f3e0ff */
[----:B------:R-:W-:-:S03]  /*20e0*/  IMAD.WIDE.U32 R8, R17, 0x4, R6 ;  /* 0x0000000411087825 */ /* 0x000fc600078e0006 */
[----:B------:R-:W-:Y:S02]  /*20f0*/  IADD3.X R3, PT, PT, R7, -0x1, RZ, P1, !PT ;  /* 0xffffffff07037810 */ /* 0x000fe40000ffe4ff */
[----:B------:R-:W-:Y:S02]  /*2100*/  MOV R12, R8 ;  /* 0x00000008000c7202 */ /* 0x000fe40000000f00 */
[----:B------:R-:W-:-:S07]  /*2110*/  MOV R21, R9 ;  /* 0x0000000900157202 */ /* 0x000fce0000000f00 */
.L_x_53:
[----:B------:R-:W-:Y:S01]  /*2120*/  IMAD.WIDE R14, R17, 0x4, R2 ;  /* 0x00000004110e7825 */ /* 0x000fe200078e0202 */
[----:B--2---:R-:W-:Y:S02]  /*2130*/  MOV R8, R12 ;  /* 0x0000000c00087202 */ /* 0x004fe40000000f00 */
[----:B------:R-:W-:-:S03]  /*2140*/  MOV R9, R21 ;  /* 0x0000001500097202 */ /* 0x000fc60000000f00 */
[----:B------:R-:W2:Y:S04]  /*2150*/  LDG.E R14, desc[UR10][R14.64] ;  /* 0x0000000a0e0e7981 */ /* 0x000ea8000c1e1900 */
[----:B------:R-:W2:Y:S01]  /*2160*/  LDG.E R19, desc[UR10][R8.64] ;  /* 0x0000000a08137981 */ /* 0x000ea2000c1e1900 */
[----:B------:R-:W-:-:S04]  /*2170*/  IADD3 R10, PT, PT, R10, 0x1, RZ ;  /* 0x000000010a0a7810 */ /* 0x000fc80007ffe0ff */
[----:B------:R-:W-:Y:S02]  /*2180*/  ISETP.NE.AND P1, PT, R10, RZ, PT ;  /* 0x000000ff0a00720c */ /* 0x000fe40003f25270 */
[----:B------:R-:W-:Y:S02]  /*2190*/  IADD3 R12, P2, PT, R8, 0x4, RZ ;  /* 0x00000004080c7810 */ /* 0x000fe40007f5e0ff */
[----:B------:R-:W-:Y:S02]  /*21a0*/  IADD3 R17, PT, PT, R17, 0x1, RZ ;  /* 0x0000000111117810 */ /* 0x000fe40007ffe0ff */
[----:B------:R-:W-:Y:S01]  /*21b0*/  IADD3.X R21, PT, PT, RZ, R9, RZ, P2, !PT ;  /* 0x00000009ff157210 */ /* 0x000fe200017fe4ff */
[----:B--2---:R-:W-:-:S05]  /*21c0*/  FFMA R19, R14, -0.26794922351837158203, R19 ;  /* 0xbe8930a40e137823 */ /* 0x004fca0000000013 */
[----:B------:R2:W-:Y:S01]  /*21d0*/  STG.E desc[UR10][R8.64], R19 ;  /* 0x0000001308007986 */ /* 0x0005e2000c10190a */
[----:B------:R-:W-:Y:S05]  /*21e0*/  @P1 BRA `(.L_x_53) ;  /* 0xfffffffc00cc1947 */ /* 0x000fea000383ffff */
.L_x_50:
[----:B01----:R-:W3:Y:S01]  /*21f0*/  LDG.E R2, desc[UR10][R4.64+-0x4] ;  /* 0xfffffc0a04027981 */ /* 0x003ee2000c1e1900 */
[----:B------:R-:W-:Y:S01]  /*2200*/  ISETP.GE.U32.AND P1, PT, R11, 0xf, PT ;  /* 0x0000000f0b00780c */ /* 0x000fe20003f26070 */
[----:B---3--:R-:W-:-:S05]  /*2210*/  FMUL R3, R2, 0.21132488548755645752 ;  /* 0x3e58658d02037820 */ /* 0x008fca0000400000 */
[----:B------:R0:W-:Y:S07]  /*2220*/  STG.E desc[UR10][R4.64+-0x4], R3 ;  /* 0xfffffc0304007986 */ /* 0x0001ee000c10190a */
[----:B------:R-:W-:Y:S05]  /*2230*/  @!P1 BRA `(.L_x_54) ;  /* 0x0000000400a49947 */ /* 0x000fea0003800000 */
[----:B0-----:R-:W-:-:S05]  /*2240*/  IMAD.WIDE.U32 R2, R13, 0x4, R6 ;  /* 0x000000040d027825 */ /* 0x001fca00078e0006 */
[----:B------:R0:W5:Y:S01]  /*2250*/  LDG.E R15, desc[UR10][R2.64] ;  /* 0x0000000a020f7981 */ /* 0x000162000c1e1900 */
[----:B------:R-:W-:Y:S02]  /*2260*/  LOP3.LUT R4, R13, 0xfffffff0, RZ, 0xc0, !PT ;  /* 0xfffffff00d047812 */ /* 0x000fe400078ec0ff */
[----:B------:R-:W-:Y:S02]  /*2270*/  IADD3 R11, PT, PT, R0, -0x8, RZ ;  /* 0xfffffff8000b7810 */ /* 0x000fe40007ffe0ff */
[----:B------:R-:W-:-:S07]  /*2280*/  IADD3 R0, PT, PT, -R4, RZ, RZ ;  /* 0x000000ff04007210 */ /* 0x000fce0007ffe1ff */
.L_x_55:
[----:B0--3--:R-:W-:-:S05]  /*2290*/  IADD3 R3, PT, PT, R11, 0x6, RZ ;  /* 0x000000060b037810 */ /* 0x009fca0007ffe0ff */
[----:B------:R-:W-:-:S05]  /*22a0*/  IMAD.WIDE.U32 R2, R3, 0x4, R6 ;  /* 0x0000000403027825 */ /* 0x000fca00078e0006 */
[----:B------:R-:W3:Y:S01]  /*22b0*/  LDG.E R4, desc[UR10][R2.64] ;  /* 0x0000000a02047981 */ /* 0x000ee2000c1e1900 */
[----:B------:R-:W-:Y:S01]  /*22c0*/  IADD3 R5, PT, PT, R11, 0x5, RZ ;  /* 0x000000050b057810 */ /* 0x000fe20007ffe0ff */
[----:B---3-5:R-:W-:-:S04]  /*22d0*/  FADD R4, -R4, R15 ;  /* 0x0000000f04047221 */ /* 0x028fc80000000100 */
[----:B------:R-:W-:Y:S01]  /*22e0*/  FMUL R15, R4, -0.26794922351837158203 ;  /* 0xbe8930a4040f7820 */ /* 0x000fe20000400000 */
[----:B------:R-:W-:-:S04]  /*22f0*/  IMAD.WIDE.U32 R4, R5, 0x4, R6 ;  /* 0x0000000405047825 */ /* 0x000fc800078e0006 */
[----:B------:R0:W-:Y:S04]  /*2300*/  STG.E desc[UR10][R2.64], R15 ;  /* 0x0000000f02007986 */ /* 0x0001e8000c10190a */
[----:B--2---:R-:W2:Y:S01]  /*2310*/  LDG.E R8, desc[UR10][R4.64] ;  /* 0x0000000a04087981 */ /* 0x004ea2000c1e1900 */
[----:B------:R-:W-:Y:S01]  /*2320*/  IADD3 R9, PT, PT, R11, 0x4, RZ ;  /* 0x000000040b097810 */ /* 0x000fe20007ffe0ff */
[----:B--2---:R-:W-:-:S04]  /*2330*/  FADD R8, R15, -R8 ;  /* 0x800000080f087221 */ /* 0x004fc80000000000 */
[----:B------:R-:W-:Y:S01]  /*2340*/  FMUL R17, R8, -0.26794922351837158203 ;  /* 0xbe8930a408117820 */ /* 0x000fe20000400000 */
[----:B------:R-:W-:-:S04]  /*2350*/  IMAD.WIDE.U32 R8, R9, 0x4, R6 ;  /* 0x0000000409087825 */ /* 0x000fc800078e0006 */
[----:B------:R1:W-:Y:S04]  /*2360*/  STG.E desc[UR10][R4.64], R17 ;  /* 0x0000001104007986 */ /* 0x0003e8000c10190a */
[----:B------:R-:W2:Y:S01]  /*2370*/  LDG.E R10, desc[UR10][R8.64] ;  /* 0x0000000a080a7981 */ /* 0x000ea2000c1e1900 */
[----:B------:R-:W-:-:S05]  /*2380*/  IADD3 R21, PT, PT, R11, 0x3, RZ ;  /* 0x000000030b157810 */ /* 0x000fca0007ffe0ff */
[----:B0-----:R-:W-:-:S04]  /*2390*/  IMAD.WIDE.U32 R2, R21, 0x4, R6 ;  /* 0x0000000415027825 */ /* 0x001fc800078e0006 */
[----:B--2---:R-:W-:-:S04]  /*23a0*/  FADD R10, R17, -R10 ;  /* 0x8000000a110a7221 */ /* 0x004fc80000000000 */
[----:B------:R-:W-:-:S05]  /*23b0*/  FMUL R19, R10, -0.26794922351837158203 ;  /* 0xbe8930a40a137820 */ /* 0x000fca0000400000 */
[----:B------:R0:W-:Y:S04]  /*23c0*/  STG.E desc[UR10][R8.64], R19 ;  /* 0x0000001308007986 */ /* 0x0001e8000c10190a */
[----:B------:R-:W2:Y:S01]  /*23d0*/  LDG.E R10, desc[UR10][R2.64] ;  /* 0x0000000a020a7981 */ /* 0x000ea2000c1e1900 */
[----:B------:R-:W-:-:S05]  /*23e0*/  IADD3 R15, PT, PT, R11, 0x2, RZ ;  /* 0x000000020b0f7810 */ /* 0x000fca0007ffe0ff */
[----:B-1----:R-:W-:-:S04]  /*23f0*/  IMAD.WIDE.U32 R4, R15, 0x4, R6 ;  /* 0x000000040f047825 */ /* 0x002fc800078e0006 */
[----:B--2---:R-:W-:-:S04]  /*2400*/  FADD R10, R19, -R10 ;  /* 0x8000000a130a7221 */ /* 0x004fc80000000000 */
[----:B------:R-:W-:-:S05]  /*2410*/  FMUL R21, R10, -0.26794922351837158203 ;  /* 0xbe8930a40a157820 */ /* 0x000fca0000400000 */
        /* <DEDUP_REMOVED lines=8> */
[----:B------:R-:W-:-:S04]  /*24a0*/  IMAD.WIDE.U32 R14, R11, 0x4, R6 ;  /* 0x000000040b0e7825 */ /* 0x000fc800078e0006 */
[----:B--2---:R-:W-:-:S04]  /*24b0*/  FADD R10, R17, -R10 ;  /* 0x8000000a110a7221 */ /* 0x004fc80000000000 */
[----:B------:R-:W-:-:S05]  /*24c0*/  FMUL R19, R10, -0.26794922351837158203 ;  /* 0xbe8930a40a137820 */ /* 0x000fca0000400000 */
[----:B------:R2:W-:Y:S04]  /*24d0*/  STG.E desc[UR10][R8.64], R19 ;  /* 0x0000001308007986 */ /* 0x0005e8000c10190a */
[----:B-1----:R-:W3:Y:S01]  /*24e0*/  LDG.E R2, desc[UR10][R14.64] ;  /* 0x0000000a0e027981 */ /* 0x002ee2000c1e1900 */
[----:B------:R-:W-:Y:S01]  /*24f0*/  IADD3 R3, PT, PT, R11, -0x1, RZ ;  /* 0xffffffff0b037810 */ /* 0x000fe20007ffe0ff */
[----:B---3--:R-:W-:-:S04]  /*2500*/  FADD R2, R19, -R2 ;  /* 0x8000000213027221 */ /* 0x008fc80000000000 */
[----:B------:R-:W-:Y:S01]  /*2510*/  FMUL R21, R2, -0.26794922351837158203 ;  /* 0xbe8930a402157820 */ /* 0x000fe20000400000 */
[----:B------:R-:W-:-:S04]  /*2520*/  IMAD.WIDE.U32 R2, R3, 0x4, R6 ;  /* 0x0000000403027825 */ /* 0x000fc800078e0006 */
[----:B------:R1:W-:Y:S04]  /*2530*/  STG.E desc[UR10][R14.64], R21 ;  /* 0x000000150e007986 */ /* 0x0003e8000c10190a */
[----:B0-----:R-:W3:Y:S01]  /*2540*/  LDG.E R4, desc[UR10][R2.64] ;  /* 0x0000000a02047981 */ /* 0x001ee2000c1e1900 */
[----:B------:R-:W-:Y:S01]  /*2550*/  IADD3 R5, PT, PT, R11, -0x2, RZ ;  /* 0xfffffffe0b057810 */ /* 0x000fe20007ffe0ff */
[----:B---3--:R-:W-:-:S04]  /*2560*/  FADD R4, R21, -R4 ;  /* 0x8000000415047221 */ /* 0x008fc80000000000 */
[----:B------:R-:W-:Y:S01]  /*2570*/  FMUL R17, R4, -0.26794922351837158203 ;  /* 0xbe8930a404117820 */ /* 0x000fe20000400000 */
[----:B------:R-:W-:-:S04]  /*2580*/  IMAD.WIDE.U32 R4, R5, 0x4, R6 ;  /* 0x0000000405047825 */ /* 0x000fc800078e0006 */
[----:B------:R0:W-:Y:S04]  /*2590*/  STG.E desc[UR10][R2.64], R17 ;  /* 0x0000001102007986 */ /* 0x0001e8000c10190a */
[----:B--2---:R-:W2:Y:S01]  /*25a0*/  LDG.E R8, desc[UR10][R4.64] ;  /* 0x0000000a04087981 */ /* 0x004ea2000c1e1900 */
[----:B------:R-:W-:Y:S01]  /*25b0*/  IADD3 R9, PT, PT, R11, -0x3, RZ ;  /* 0xfffffffd0b097810 */ /* 0x000fe20007ffe0ff */
[----:B--2---:R-:W-:-:S04]  /*25c0*/  FADD R8, R17, -R8 ;  /* 0x8000000811087221 */ /* 0x004fc80000000000 */
[----:B------:R-:W-:Y:S01]  /*25d0*/  FMUL R19, R8, -0.26794922351837158203 ;  /* 0xbe8930a408137820 */ /* 0x000fe20000400000 */
[----:B------:R-:W-:-:S04]  /*25e0*/  IMAD.WIDE.U32 R8, R9, 0x4, R6 ;  /* 0x0000000409087825 */ /* 0x000fc800078e0006 */
[----:B------:R2:W-:Y:S04]  /*25f0*/  STG.E desc[UR10][R4.64], R19 ;  /* 0x0000001304007986 */ /* 0x0005e8000c10190a */
[----:B------:R-:W3:Y:S01]  /*2600*/  LDG.E R10, desc[UR10][R8.64] ;  /* 0x0000000a080a7981 */ /* 0x000ee2000c1e1900 */
[----:B-1----:R-:W-:-:S05]  /*2610*/  IADD3 R21, PT, PT, R11, -0x4, RZ ;  /* 0xfffffffc0b157810 */ /* 0x002fca0007ffe0ff */
[----:B0-----:R-:W-:-:S04]  /*2620*/  IMAD.WIDE.U32 R2, R21, 0x4, R6 ;  /* 0x0000000415027825 */ /* 0x001fc800078e0006 */
[----:B---3--:R-:W-:-:S04]  /*2630*/  FADD R10, R19, -R10 ;  /* 0x8000000a130a7221 */ /* 0x008fc80000000000 */
[----:B------:R-:W-:-:S05]  /*2640*/  FMUL R15, R10, -0.26794922351837158203 ;  /* 0xbe8930a40a0f7820 */ /* 0x000fca0000400000 */
[----:B------:R0:W-:Y:S04]  /*2650*/  STG.E desc[UR10][R8.64], R15 ;  /* 0x0000000f08007986 */ /* 0x0001e8000c10190a */
[----:B------:R-:W3:Y:S01]  /*2660*/  LDG.E R10, desc[UR10][R2.64] ;  /* 0x0000000a020a7981 */ /* 0x000ee2000c1e1900 */
[----:B------:R-:W-:-:S05]  /*2670*/  IADD3 R21, PT, PT, R11, -0x5, RZ ;  /* 0xfffffffb0b157810 */ /* 0x000fca0007ffe0ff */
[----:B--2---:R-:W-:-:S04]  /*2680*/  IMAD.WIDE.U32 R4, R21, 0x4, R6 ;  /* 0x0000000415047825 */ /* 0x004fc800078e0006 */
[----:B---3--:R-:W-:-:S04]  /*2690*/  FADD R10, R15, -R10 ;  /* 0x8000000a0f0a7221 */ /* 0x008fc80000000000 */
[----:B------:R-:W-:-:S05]  /*26a0*/  FMUL R17, R10, -0.26794922351837158203 ;  /* 0xbe8930a40a117820 */ /* 0x000fca0000400000 */
[----:B------:R1:W-:Y:S04]  /*26b0*/  STG.E desc[UR10][R2.64], R17 ;  /* 0x0000001102007986 */ /* 0x0003e8000c10190a */
[----:B------:R-:W2:Y:S01]  /*26c0*/  LDG.E R10, desc[UR10][R4.64] ;  /* 0x0000000a040a7981 */ /* 0x000ea2000c1e1900 */
[----:B------:R-:W-:-:S05]  /*26d0*/  IADD3 R21, PT, PT, R11, -0x6, RZ ;  /* 0xfffffffa0b157810 */ /* 0x000fca0007ffe0ff */
[----:B0-----:R-:W-:-:S04]  /*26e0*/  IMAD.WIDE.U32 R8, R21, 0x4, R6 ;  /* 0x0000000415087825 */ /* 0x001fc800078e0006 */
[----:B--2---:R-:W-:-:S04]  /*26f0*/  FADD R10, R17, -R10 ;  /* 0x8000000a110a7221 */ /* 0x004fc80000000000 */
[----:B------:R-:W-:-:S05]  /*2700*/  FMUL R19, R10, -0.26794922351837158203 ;  /* 0xbe8930a40a137820 */ /* 0x000fca0000400000 */
[----:B------:R0:W-:Y:S04]  /*2710*/  STG.E desc[UR10][R4.64], R19 ;  /* 0x0000001304007986 */ /* 0x0001e8000c10190a */
[----:B------:R-:W2:Y:S01]  /*2720*/  LDG.E R10, desc[UR10][R8.64] ;  /* 0x0000000a080a7981 */ /* 0x000ea2000c1e1900 */
[----:B------:R-:W-:-:S05]  /*2730*/  IADD3 R15, PT, PT, R11, -0x7, RZ ;  /* 0xfffffff90b0f7810 */ /* 0x000fca0007ffe0ff */
[----:B-1----:R-:W-:-:S04]  /*2740*/  IMAD.WIDE.U32 R2, R15, 0x4, R6 ;  /* 0x000000040f027825 */ /* 0x002fc800078e0006 */
[----:B--2---:R-:W-:-:S04]  /*2750*/  FADD R10, R19, -R10 ;  /* 0x8000000a130a7221 */ /* 0x004fc80000000000 */
        /* <DEDUP_REMOVED lines=15> */
[----:B------:R-:W-:Y:S02]  /*2850*/  IADD3 R0, PT, PT, R0, 0x10, RZ ;  /* 0x0000001000007810 */ /* 0x000fe40007ffe0ff */
[----:B------:R-:W-:Y:S02]  /*2860*/  IADD3 R11, PT, PT, R11, -0x10, RZ ;  /* 0xfffffff00b0b7810 */ /* 0x000fe40007ffe0ff */
[----:B------:R-:W-:Y:S01]  /*2870*/  ISETP.NE.AND P1, PT, R0, RZ, PT ;  /* 0x000000ff0000720c */ /* 0x000fe20003f25270 */
[----:B--2---:R-:W-:-:S04]  /*2880*/  FADD R10, R19, -R10 ;  /* 0x8000000a130a7221 */ /* 0x004fc80000000000 */
[----:B------:R-:W-:-:S05]  /*2890*/  FMUL R15, R10, -0.26794922351837158203 ;  /* 0xbe8930a40a0f7820 */ /* 0x000fca0000400000 */
[----:B------:R3:W-:Y:S03]  /*28a0*/  STG.E desc[UR10][R8.64], R15 ;  /* 0x0000000f08007986 */ /* 0x0007e6000c10190a */
[----:B------:R-:W-:Y:S05]  /*28b0*/  @P1 BRA `(.L_x_55) ;  /* 0xfffffff800741947 */ /* 0x000fea000383ffff */
[----:B------:R-:W-:-:S07]  /*28c0*/  IADD3 R11, PT, PT, R11, 0x6, RZ ;  /* 0x000000060b0b7810 */ /* 0x000fce0007ffe0ff */
.L_x_54:
[----:B------:R-:W-:Y:S05]  /*28d0*/  @!P0 EXIT ;  /* 0x000000000000894d */ /* 0x000fea0003800000 */
[----:B------:R-:W-:Y:S02]  /*28e0*/  ISETP.GE.U32.AND P0, PT, R26, 0x8, PT ;  /* 0x000000081a00780c */ /* 0x000fe40003f06070 */
[----:B------:R-:W-:-:S04]  /*28f0*/  LOP3.LUT R10, R13, 0x7, RZ, 0xc0, !PT ;  /* 0x000000070d0a7812 */ /* 0x000fc800078ec0ff */
[----:B------:R-:W-:-:S07]  /*2900*/  ISETP.NE.AND P1, PT, R10, RZ, PT ;  /* 0x000000ff0a00720c */ /* 0x000fce0003f25270 */
[----:B------:R-:W-:Y:S06]  /*2910*/  @!P0 BRA `(.L_x_56) ;  /* 0x0000000000c48947 */ /* 0x000fec0003800000 */
[----:B0--3--:R-:W-:-:S05]  /*2920*/  IMAD.WIDE.U32 R2, R11, 0x4, R6 ;  /* 0x000000040b027825 */ /* 0x009fca00078e0006 */
[----:B------:R-:W3:Y:S04]  /*2930*/  LDG.E R0, desc[UR10][R2.64+0x4] ;  /* 0x0000040a02007981 */ /* 0x000ee8000c1e1900 */
[----:B------:R-:W3:Y:S01]  /*2940*/  LDG.E R5, desc[UR10][R2.64] ;  /* 0x0000000a02057981 */ /* 0x000ee2000c1e1900 */
[----:B--2---:R-:W-:Y:S01]  /*2950*/  IADD3 R9, PT, PT, R11, -0x1, RZ ;  /* 0xffffffff0b097810 */ /* 0x004fe20007ffe0ff */
[----:B---3--:R-:W-:-:S04]  /*2960*/  FADD R0, R0, -R5 ;  /* 0x8000000500007221 */ /* 0x008fc80000000000 */
[----:B------:R-:W-:-:S04]  /*2970*/  IMAD.WIDE.U32 R4, R9, 0x4, R6 ;  /* 0x0000000409047825 */ /* 0x000fc800078e0006 */
[----:B------:R-:W-:-:S05]  /*2980*/  FMUL R15, R0, -0.26794922351837158203 ;  /* 0xbe8930a4000f7820 */ /* 0x000fca0000400000 */
[----:B------:R0:W-:Y:S04]  /*2990*/  STG.E desc[UR10][R2.64], R15 ;  /* 0x0000000f02007986 */ /* 0x0001e8000c10190a */
[----:B------:R-:W2:Y:S01]  /*29a0*/  LDG.E R0, desc[UR10][R4.64] ;  /* 0x0000000a04007981 */ /* 0x000ea2000c1e1900 */
[----:B------:R-:W-:-:S05]  /*29b0*/  IADD3 R9, PT, PT, R11, -0x2, RZ ;  /* 0xfffffffe0b097810 */ /* 0x000fca0007ffe0ff */
[----:B------:R-:W-:-:S04]  /*29c0*/  IMAD.WIDE.U32 R8, R9, 0x4, R6 ;  /* 0x0000000409087825 */ /* 0x000fc800078e0006 */
        /* <DEDUP_REMOVED lines=34> */
[----:B------:R-:W-:Y:S01]  /*2bf0*/  IADD3 R11, PT, PT, R11, -0x8, RZ ;  /* 0xfffffff80b0b7810 */ /* 0x000fe20007ffe0ff */
[----:B--2---:R-:W-:-:S04]  /*2c00*/  FADD R0, R15, -R0 ;  /* 0x800000000f007221 */ /* 0x004fc80000000000 */
[----:B------:R-:W-:-:S05]  /*2c10*/  FMUL R17, R0, -0.26794922351837158203 ;  /* 0xbe8930a400117820 */ /* 0x000fca0000400000 */
[----:B------:R1:W-:Y:S02]  /*2c20*/  STG.E desc[UR10][R4.64], R17 ;  /* 0x0000001104007986 */ /* 0x0003e4000c10190a */
.L_x_56:
[----:B------:R-:W-:Y:S05]  /*2c30*/  @!P1 EXIT ;  /* 0x000000000000994d */ /* 0x000fea0003800000 */
[----:B------:R-:W-:Y:S02]  /*2c40*/  ISETP.GE.U32.AND P0, PT, R10, 0x4, PT ;  /* 0x000000040a00780c */ /* 0x000fe40003f06070 */
[----:B------:R-:W-:-:S04]  /*2c50*/  LOP3.LUT R12, R13, 0x3, RZ, 0xc0, !PT ;  /* 0x000000030d0c7812 */ /* 0x000fc800078ec0ff */
[----:B------:R-:W-:-:S07]  /*2c60*/  ISETP.NE.AND P1, PT, R12, RZ, PT ;  /* 0x000000ff0c00720c */ /* 0x000fce0003f25270 */
[----:B------:R-:W-:Y:S06]  /*2c70*/  @!P0 BRA `(.L_x_57) ;  /* 0x0000000000648947 */ /* 0x000fec0003800000 */
[----:B01-3--:R-:W-:-:S05]  /*2c80*/  IMAD.WIDE.U32 R2, R11, 0x4, R6 ;  /* 0x000000040b027825 */ /* 0x00bfca00078e0006 */
        /* <DEDUP_REMOVED lines=24> */
.L_x_57:
[----:B------:R-:W-:Y:S05]  /*2e10*/  @!P1 EXIT ;  /* 0x000000000000994d */ /* 0x000fea0003800000 */
[----:B------:R-:W-:-:S07]  /*2e20*/  IADD3 R0, PT, PT, -R12, RZ, RZ ;  /* 0x000000ff0c007210 */ /* 0x000fce0007ffe1ff */
.L_x_58:
[----:B01-34-:R-:W-:-:S05]  /*2e30*/  IMAD.WIDE.U32 R2, R11, 0x4, R6 ;  /* 0x000000040b027825 */ /* 0x01bfca00078e0006 */
[----:B------:R-:W3:Y:S04]  /*2e40*/  LDG.E R4, desc[UR10][R2.64+0x4] ;  /* 0x0000040a02047981 */ /* 0x000ee8000c1e1900 */
[----:B------:R-:W3:Y:S01]  /*2e50*/  LDG.E R5, desc[UR10][R2.64] ;  /* 0x0000000a02057981 */ /* 0x000ee2000c1e1900 */
[----:B------:R-:W-:-:S04]  /*2e60*/  IADD3 R0, PT, PT, R0, 0x1, RZ ;  /* 0x0000000100007810 */ /* 0x000fc80007ffe0ff */
[----:B------:R-:W-:Y:S01]  /*2e70*/  ISETP.NE.AND P0, PT, R0, RZ, PT ;  /* 0x000000ff0000720c */ /* 0x000fe20003f05270 */
[----:B---3--:R-:W-:-:S04]  /*2e80*/  FADD R4, R4, -R5 ;  /* 0x8000000504047221 */ /* 0x008fc80000000000 */
[----:B------:R-:W-:-:S05]  /*2e90*/  FMUL R5, R4, -0.26794922351837158203 ;  /* 0xbe8930a404057820 */ /* 0x000fca0000400000 */
[----:B------:R0:W-:Y:S03]  /*2ea0*/  STG.E desc[UR10][R2.64], R5 ;  /* 0x0000000502007986 */ /* 0x0001e6000c10190a */
[----:B------:R-:W-:Y:S05]  /*2eb0*/  @!P0 EXIT ;  /* 0x000000000000894d */ /* 0x000fea0003800000 */
[----:B------:R-:W-:Y:S01]  /*2ec0*/  IADD3 R11, PT, PT, R11, -0x1, RZ ;  /* 0xffffffff0b0b7810 */ /* 0x000fe20007ffe0ff */
[----:B------:R-:W-:Y:S06]  /*2ed0*/  BRA `(.L_x_58) ;  /* 0xfffffffc00d47947 */ /* 0x000fec000383ffff */
.L_x_47:
[----:B------:R-:W2:Y:S02]  /*2ee0*/  LDG.E R0, desc[UR10][R4.64+-0x4] ;  /* 0xfffffc0a04007981 */ /* 0x000ea4000c1e1900 */
[----:B--2---:R-:W-:-:S05]  /*2ef0*/  FMUL R3, R0, 0.21132488548755645752 ;  /* 0x3e58658d00037820 */ /* 0x004fca0000400000 */
[----:B------:R-:W-:Y:S01]  /*2f00*/  STG.E desc[UR10][R4.64+-0x4], R3 ;  /* 0xfffffc0304007986 */ /* 0x000fe2000c10190a */
[----:B------:R-:W-:Y:S05]  /*2f10*/  EXIT ;  /* 0x000000000000794d */ /* 0x000fea0003800000 */
        .weak           $__internal_1_$__cuda_sm3x_div_rn_noftz_f32_slowpath
        .type           $__internal_1_$__cuda_sm3x_div_rn_noftz_f32_slowpath,@function
        .size           $__internal_1_$__cuda_sm3x_div_rn_noftz_f32_slowpath,(.L_x_73 - $__internal_1_$__cuda_sm3x_div_rn_noftz_f32_slowpath)
$__internal_1_$__cuda_sm3x_div_rn_noftz_f32_slowpath:
        /* <DEDUP_REMOVED lines=34> */
.L_x_60:
[----:B------:R-:W-:Y:S01]  /*3140*/  LEA R14, R13, 0xc0800000, 0x17 ;  /* 0xc08000000d0e7811 */ /* 0x000fe200078eb8ff */
[----:B------:R-:W-:Y:S03]  /*3150*/  BSSY.RECONVERGENT B2, `(.L_x_65) ;  /* 0x0000036000027945 */ /* 0x000fe60003800200 */
[----:B------:R-:W-:Y:S02]  /*3160*/  IADD3 R14, PT, PT, -R14, R3, RZ ;  /* 0x000000030e0e7210 */ /* 0x000fe40007ffe1ff */
[----:B------:R-:W-:Y:S02]  /*3170*/  IADD3 R3, PT, PT, R16, -0x7f, RZ ;  /* 0xffffff8110037810 */ /* 0x000fe40007ffe0ff */
[----:B------:R-:W0:Y:S01]  /*3180*/  MUFU.RCP R15, R14 ;  /* 0x0000000e000f7308 */ /* 0x000e220000001000 */
[----:B------:R-:W-:Y:S01]  /*3190*/  FADD.FTZ R17, -R14, -RZ ;  /* 0x800000ff0e117221 */ /* 0x000fe20000010100 */
[C---:B------:R-:W-:Y:S01]  /*31a0*/  IADD3 R13, PT, PT, R3.reuse, 0x7f, -R13 ;  /* 0x0000007f030d7810 */ /* 0x040fe20007ffe80d */
[----:B------:R-:W-:-:S03]  /*31b0*/  IMAD R0, R3, -0x800000, R0 ;  /* 0xff80000003007824 */ /* 0x000fc600078e0200 */
        /* <DEDUP_REMOVED lines=22> */
[C---:B------:R-:W-:Y:S01]  /*3320*/  IADD3 R14, PT, PT, R17.reuse, 0x20, RZ ;  /* 0x00000020110e7810 */ /* 0x040fe20007ffe0ff */
[CCC-:B------:R-:W-:Y:S01]  /*3330*/  FFMA.RM R12, R18.reuse, R16.reuse, R15.reuse ;  /* 0x00000010120c7223 */ /* 0x1c0fe2000000400f */
[----:B------:R-:W-:Y:S02]  /*3340*/  ISETP.NE.AND P2, PT, R17, RZ, PT ;  /* 0x000000ff1100720c */ /* 0x000fe40003f45270 */
[----:B------:R-:W-:Y:S01]  /*3350*/  LOP3.LUT R13, R3, 0x7fffff, RZ, 0xc0, !PT ;  /* 0x007fffff030d7812 */ /* 0x000fe200078ec0ff */
[----:B------:R-:W-:Y:S01]  /*3360*/  FFMA.RP R3, R18, R16, R15 ;  /* 0x0000001012037223 */ /* 0x000fe2000000800f */
[----:B------:R-:W-:Y:S02]  /*3370*/  ISETP.NE.AND P1, PT, R17, RZ, PT ;  /* 0x000000ff1100720c */ /* 0x000fe40003f25270 */
[----:B------:R-:W-:Y:S02]  /*3380*/  LOP3.LUT R13, R13, 0x800000, RZ, 0xfc, !PT ;  /* 0x008000000d0d7812 */ /* 0x000fe400078efcff */
[----:B------:R-:W-:-:S02]  /*3390*/  IADD3 R15, PT, PT, -R17, RZ, RZ ;  /* 0x000000ff110f7210 */ /* 0x000fc40007ffe1ff */
[----:B------:R-:W-:Y:S02]  /*33a0*/  SHF.L.U32 R14, R13, R14, RZ ;  /* 0x0000000e0d0e7219 */ /* 0x000fe400000006ff */
[----:B------:R-:W-:Y:S02]  /*33b0*/  FSETP.NEU.FTZ.AND P0, PT, R3, R12, PT ;  /* 0x0000000c0300720b */ /* 0x000fe40003f1d000 */
[----:B------:R-:W-:Y:S02]  /*33c0*/  SEL R12, R15, RZ, P2 ;  /* 0x000000ff0f0c7207 */ /* 0x000fe40001000000 */
[----:B------:R-:W-:Y:S02]  /*33d0*/  ISETP.NE.AND P1, PT, R14, RZ, P1 ;  /* 0x000000ff0e00720c */ /* 0x000fe40000f25270 */
[----:B------:R-:W-:Y:S02]  /*33e0*/  SHF.R.U32.HI R12, RZ, R12, R13 ;  /* 0x0000000cff0c7219 */ /* 0x000fe4000001160d */
[----:B------:R-:W-:-:S02]  /*33f0*/  PLOP3.LUT P0, PT, P0, P1, PT, 0xf8, 0x8f ;  /* 0x00000000008f781c */ /* 0x000fc40000703f70 */
[----:B------:R-:W-:Y:S02]  /*3400*/  SHF.R.U32.HI R14, RZ, 0x1, R12 ;  /* 0x00000001ff0e7819 */ /* 0x000fe4000001160c */
[----:B------:R-:W-:-:S04]  /*3410*/  SEL R3, RZ, 0x1, !P0 ;  /* 0x00000001ff037807 */ /* 0x000fc80004000000 */
[----:B------:R-:W-:-:S04]  /*3420*/  LOP3.LUT R3, R3, 0x1, R14, 0xf8, !PT ;  /* 0x0000000103037812 */ /* 0x000fc800078ef80e */
[----:B------:R-:W-:-:S04]  /*3430*/  LOP3.LUT R3, R3, R12, RZ, 0xc0, !PT ;  /* 0x0000000c03037212 */ /* 0x000fc800078ec0ff */
[----:B------:R-:W-:-:S04]  /*3440*/  IADD3 R3, PT, PT, R14, R3, RZ ;  /* 0x000000030e037210 */ /* 0x000fc80007ffe0ff */
[----:B------:R-:W-:Y:S01]  /*3450*/  LOP3.LUT R0, R3, R0, RZ, 0xfc, !PT ;  /* 0x0000000003007212 */ /* 0x000fe200078efcff */
[----:B------:R-:W-:Y:S06]  /*3460*/  BRA `(.L_x_68) ;  /* 0x0000000000107947 */ /* 0x000fec0003800000 */
.L_x_67:
[----:B------:R-:W-:-:S04]  /*3470*/  LOP3.LUT R0, R0, 0x80000000, RZ, 0xc0, !PT ;  /* 0x8000000000007812 */ /* 0x000fc800078ec0ff */
[----:B------:R-:W-:Y:S01]  /*3480*/  LOP3.LUT R0, R0, 0x7f800000, RZ, 0xfc, !PT ;  /* 0x7f80000000007812 */ /* 0x000fe200078efcff */
[----:B------:R-:W-:Y:S06]  /*3490*/  BRA `(.L_x_68) ;  /* 0x0000000000047947 */ /* 0x000fec0003800000 */
.L_x_66:
[----:B------:R-:W-:-:S07]  /*34a0*/  LEA R0, R13, R0, 0x17 ;  /* 0x000000000d007211 */ /* 0x000fce00078eb8ff */
.L_x_68:
[----:B------:R-:W-:Y:S05]  /*34b0*/  BSYNC.RECONVERGENT B2 ;  /* 0x0000000000027941 */ /* 0x000fea0003800200 */
.L_x_65:
[----:B------:R-:W-:Y:S05]  /*34c0*/  BRA `(.L_x_69) ;  /* 0x0000000000207947 */ /* 0x000fea0003800000 */
.L_x_64:
[----:B------:R-:W-:-:S04]  /*34d0*/  LOP3.LUT R0, R3, 0x80000000, R0, 0x48, !PT ;  /* 0x8000000003007812 */ /* 0x000fc800078e4800 */
[----:B------:R-:W-:Y:S01]  /*34e0*/  LOP3.LUT R0, R0, 0x7f800000, RZ, 0xfc, !PT ;  /* 0x7f80000000007812 */ /* 0x000fe200078efcff */
[----:B------:R-:W-:Y:S06]  /*34f0*/  BRA `(.L_x_69) ;  /* 0x0000000000147947 */ /* 0x000fec0003800000 */
.L_x_63:
[----:B------:R-:W-:Y:S01]  /*3500*/  LOP3.LUT R0, R3, 0x80000000, R0, 0x48, !PT ;  /* 0x8000000003007812 */ /* 0x000fe200078e4800 */
[----:B------:R-:W-:Y:S06]  /*3510*/  BRA `(.L_x_69) ;  /* 0x00000000000c7947 */ /* 0x000fec0003800000 */
.L_x_62:
[----:B------:R-:W0:Y:S01]  /*3520*/  MUFU.RSQ R0, -QNAN ;  /* 0xffc0000000007908 */ /* 0x000e220000001400 */
[----:B------:R-:W-:Y:S05]  /*3530*/  BRA `(.L_x_69) ;  /* 0x0000000000047947 */ /* 0x000fea0003800000 */
.L_x_61:
[----:B------:R-:W-:-:S07]  /*3540*/  FADD.FTZ R0, R0, R3 ;  /* 0x0000000300007221 */ /* 0x000fce0000010000 */
.L_x_69:
[----:B------:R-:W-:Y:S05]  /*3550*/  BSYNC.RECONVERGENT B1 ;  /* 0x0000000000017941 */ /* 0x000fea0003800200 */
.L_x_59:
[----:B------:R-:W-:-:S04]  /*3560*/  HFMA2 R3, -RZ, RZ, 0, 0 ;  /* 0x00000000ff037431 */ /* 0x000fc800000001ff */
[----:B0-----:R-:W-:Y:S05]  /*3570*/  RET.REL.NODEC R2 `(_Z13compute_linesPKfPfii) ;  /* 0xffffffc802a07950 */ /* 0x001fea0003c3ffff */
.L_x_70:
        /* <DEDUP_REMOVED lines=16> */
.L_x_73:


//--------------------- .text._Z9copy_dataPfS_    --------------------------
	.section	.text._Z9copy_dataPfS_,"ax",@progbits
	.align	128
        .global         _Z9copy_dataPfS_
        .type           _Z9copy_dataPfS_,@function
        .size           _Z9copy_dataPfS_,(.L_x_76 - _Z9copy_dataPfS_)
        .other          _Z9copy_dataPfS_,@"STO_CUDA_ENTRY STV_DEFAULT"
_Z9copy_dataPfS_:
.text._Z9copy_dataPfS_:
[----:B------:R-:W-:Y:S01]  /*0000*/  LDC R1, c[0x0][0x37c] ;  /* 0x0000df00ff017b82 */ /* 0x000fe20000000800 */
[----:B------:R-:W0:Y:S07]  /*0010*/  S2R R0, SR_TID.X ;  /* 0x0000000000007919 */ /* 0x000e2e0000002100 */
[----:B------:R-:W0:Y:S01]  /*0020*/  S2UR UR6, SR_CTAID.X ;  /* 0x00000000000679c3 */ /* 0x000e220000002500 */
[----:B------:R-:W1:Y:S07]  /*0030*/  LDCU.64 UR4, c[0x0][0x358] ;  /* 0x00006b00ff0477ac */ /* 0x000e6e0008000a00 */
[----:B------:R-:W0:Y:S08]  /*0040*/  LDC R7, c[0x0][0x360] ;  /* 0x0000d800ff077b82 */ /* 0x000e300000000800 */
[----:B------:R-:W2:Y:S08]  /*0050*/  LDC.64 R2, c[0x0][0x380] ;  /* 0x0000e000ff027b82 */ /* 0x000eb00000000a00 */
[----:B------:R-:W3:Y:S01]  /*0060*/  LDC.64 R4, c[0x0][0x388] ;  /* 0x0000e200ff047b82 */ /* 0x000ee20000000a00 */
[----:B0-----:R-:W-:-:S04]  /*0070*/  IMAD R7, R7, UR6, R0 ;  /* 0x0000000607077c24 */ /* 0x001fc8000f8e0200 */
[----:B--2---:R-:W-:-:S06]  /*0080*/  IMAD.WIDE.U32 R2, R7, 0x4, R2 ;  /* 0x0000000407027825 */ /* 0x004fcc00078e0002 */
[----:B-1----:R-:W2:Y:S01]  /*0090*/  LDG.E R2, desc[UR4][R2.64] ;  /* 0x0000000402027981 */ /* 0x002ea2000c1e1900 */
[----:B---3--:R-:W-:-:S04]  /*00a0*/  IMAD.WIDE.U32 R4, R7, 0x4, R4 ;  /* 0x0000000407047825 */ /* 0x008fc800078e0004 */
[----:B--2---:R-:W-:-:S05]  /*00b0*/  FMUL R7, R2, 6 ;  /* 0x40c0000002077820 */ /* 0x004fca0000400000 */
[----:B------:R-:W-:Y:S01]  /*00c0*/  STG.E desc[UR4][R4.64], R7 ;  /* 0x0000000704007986 */ /* 0x000fe2000c101904 */
[----:B------:R-:W-:Y:S05]  /*00d0*/  EXIT ;  /* 0x000000000000794d */ /* 0x000fea0003800000 */
.L_x_71:
        /* <DEDUP_REMOVED lines=10> */
.L_x_76:


//--------------------- .nv.shared.reserved.0     --------------------------
	.section	.nv.shared.reserved.0,"aw",@nobits
	.weak		__nv_reservedSMEM_offset_0_alias
	.size		__nv_reservedSMEM_offset_0_alias, 0, 64
	.other		__nv_reservedSMEM_offset_0_alias,@"STO_CUDA_RESERVED_SHARED STV_DEFAULT"
__nv_reservedSMEM_offset_0_alias:
	.zero		0
	.zero		64


//--------------------- .nv.constant0._Z12compute_colsPKfPfii --------------------------
	.section	.nv.constant0._Z12compute_colsPKfPfii,"a",@progbits
	.sectionflags	@""
	.align	4
.nv.constant0._Z12compute_colsPKfPfii:
	.zero		920


//--------------------- .nv.constant0._Z13compute_linesPKfPfii --------------------------
	.section	.nv.constant0._Z13compute_linesPKfPfii,"a",@progbits
	.sectionflags	@""
	.align	4
.nv.constant0._Z13compute_linesPKfPfii:
	.zero		920


//--------------------- .nv.constant0._Z9copy_dataPfS_ --------------------------
	.section	.nv.constant0._Z9copy_dataPfS_,"a",@progbits
	.sectionflags	@""
	.align	4
.nv.constant0._Z9copy_dataPfS_:
	.zero		912


//--------------------- SYMBOLS --------------------------

	.type		.nv.reservedSmem.offset0,@object
	.size		.nv.reservedSmem.offset0,0x4
